	.target	sm_90a

	.elftype	@"ET_EXEC"


//--------------------- .note.nv.tkinfo           --------------------------
	.section	.note.nv.tkinfo,"",@"SHT_NOTE"
	.sectionflags	@"SHF_NOTE_NV_TKINFO"
	.tkinfo
        /*0018*/ 	.word	0x00000002
        /*0030*/ 	.string	""
        /*0030*/ 	.string	"ptxas"
        /*0030*/ 	.string	"Cuda compilation tools, release 13.0, V13.0.88"
        /*0030*/ 	.string	"Build cuda_13.0.r13.0/compiler.36424714_0"
        /*0030*/ 	.string	"-arch sm_90a -m 64 "



//--------------------- .note.nv.cuinfo           --------------------------
	.section	.note.nv.cuinfo,"",@"SHT_NOTE"
	.sectionflags	@"SHF_NOTE_NV_CUINFO"
        /*0018*/ 	.short	0x0002
        /*001a*/ 	.short	0x005a
        /*001c*/ 	.short	0x0082
	.zero		2


//--------------------- .nv.info                  --------------------------
	.section	.nv.info,"",@"SHT_CUDA_INFO"
	.align	4


	//----- nvinfo : EIATTR_REGCOUNT
	.align		4
        /*0000*/ 	.byte	0x04, 0x2f
        /*0002*/ 	.short	(.L_12 - .L_11)
	.align		4
.L_11:
        /*0004*/ 	.word	index@(_ZN7cutlass13device_kernelINS_4conv6kernel13ConvUniversalINS1_16ConvProblemShapeILNS1_8OperatorE1ELi2EEENS1_10collective14CollectiveConvINS1_46MainloopSm90TmaGmmaWarpSpecializedImplicitGemmILS5_1ELi28ELi2EN4cute5tupleIJNSA_1CILi1EEESD_SD_EEENS1_36KernelImplicitTmaWarpSpecializedSm90ELi1EEENSB_IJNSC_ILi64EEESH_NSB_IJNSC_ILi32EEEEEEEEENS_6half_tESL_NSA_8TiledMMAINSA_8MMA_AtomIJNSA_4SM904GMMA25MMA_64x64x16_F32F16F16_SSILNSP_5MajorE0ELSR_1ELNSP_7ScaleInE1ELSS_1EEEEEENSA_6LayoutISE_NSB_IJNSC_ILi0EEESW_SW_EEEEENSB_IJNSA_10UnderscoreESZ_SZ_EEEEENS7_6detail26Sm90ImplicitGemmTileTraitsINSA_20SM90_TMA_LOAD_IM2COLENSA_14ComposedLayoutINSA_7SwizzleILi2ELi4ELi3EEENSA_18smem_ptr_flag_bitsILi16EEENSV_INSB_IJNSB_IJNSC_ILi8EEES1A_EEENSB_IJSI_SD_EEENSB_IJSD_NSC_ILi28EEEEEEEEENSB_IJNSB_IJSI_NSC_ILi256EEEEEENSB_IJSD_SW_EEENSB_IJSW_NSC_ILi2048EEEEEEEEEEEEEvEENS13_INSA_13SM90_TMA_LOADENS15_INS16_ILi3ELi4ELi3EEES19_NSV_INSB_IJNSB_IJSH_SD_EEENSB_IJS1A_NSC_ILi4EEEEEES1E_EEENSB_IJS1I_NSB_IJSH_NSC_ILi512EEEEEES1K_EEEEEEEvEEEENS_8epilogue10collective6detail29Sm90TmaWarpSpecializedAdapterINS23_15DefaultEpilogueISL_NSB_IJNSB_IJlllEEESD_SW_EEES28_NS22_6thread17LinearCombinationISL_Li1EffLNS29_9ScaleType4KindE0ELNS_15FloatRoundStyleE2ESL_EENS_4gemm15EpilogueDefaultEEEEEvvEEEEvNT_6ParamsE)
        /*0008*/ 	.word	0x0000003a


	//----- nvinfo : EIATTR_FRAME_SIZE
	.align		4
.L_12:
        /*000c*/ 	.byte	0x04, 0x11
        /*000e*/ 	.short	(.L_14 - .L_13)
	.align		4
.L_13:
        /*0010*/ 	.word	index@(_ZN7cutlass13device_kernelINS_4conv6kernel13ConvUniversalINS1_16ConvProblemShapeILNS1_8OperatorE1ELi2EEENS1_10collective14CollectiveConvINS1_46MainloopSm90TmaGmmaWarpSpecializedImplicitGemmILS5_1ELi28ELi2EN4cute5tupleIJNSA_1CILi1EEESD_SD_EEENS1_36KernelImplicitTmaWarpSpecializedSm90ELi1EEENSB_IJNSC_ILi64EEESH_NSB_IJNSC_ILi32EEEEEEEEENS_6half_tESL_NSA_8TiledMMAINSA_8MMA_AtomIJNSA_4SM904GMMA25MMA_64x64x16_F32F16F16_SSILNSP_5MajorE0ELSR_1ELNSP_7ScaleInE1ELSS_1EEEEEENSA_6LayoutISE_NSB_IJNSC_ILi0EEESW_SW_EEEEENSB_IJNSA_10UnderscoreESZ_SZ_EEEEENS7_6detail26Sm90ImplicitGemmTileTraitsINSA_20SM90_TMA_LOAD_IM2COLENSA_14ComposedLayoutINSA_7SwizzleILi2ELi4ELi3EEENSA_18smem_ptr_flag_bitsILi16EEENSV_INSB_IJNSB_IJNSC_ILi8EEES1A_EEENSB_IJSI_SD_EEENSB_IJSD_NSC_ILi28EEEEEEEEENSB_IJNSB_IJSI_NSC_ILi256EEEEEENSB_IJSD_SW_EEENSB_IJSW_NSC_ILi2048EEEEEEEEEEEEEvEENS13_INSA_13SM90_TMA_LOADENS15_INS16_ILi3ELi4ELi3EEES19_NSV_INSB_IJNSB_IJSH_SD_EEENSB_IJS1A_NSC_ILi4EEEEEES1E_EEENSB_IJS1I_NSB_IJSH_NSC_ILi512EEEEEES1K_EEEEEEEvEEEENS_8epilogue10collective6detail29Sm90TmaWarpSpecializedAdapterINS23_15DefaultEpilogueISL_NSB_IJNSB_IJlllEEESD_SW_EEES28_NS22_6thread17LinearCombinationISL_Li1EffLNS29_9ScaleType4KindE0ELNS_15FloatRoundStyleE2ESL_EENS_4gemm15EpilogueDefaultEEEEEvvEEEEvNT_6ParamsE)
        /*0014*/ 	.word	0x00000000


	//----- nvinfo : EIATTR_MIN_STACK_SIZE
	.align		4
.L_14:
        /*0018*/ 	.byte	0x04, 0x12
        /*001a*/ 	.short	(.L_16 - .L_15)
	.align		4
.L_15:
        /*001c*/ 	.word	index@(_ZN7cutlass13device_kernelINS_4conv6kernel13ConvUniversalINS1_16ConvProblemShapeILNS1_8OperatorE1ELi2EEENS1_10collective14CollectiveConvINS1_46MainloopSm90TmaGmmaWarpSpecializedImplicitGemmILS5_1ELi28ELi2EN4cute5tupleIJNSA_1CILi1EEESD_SD_EEENS1_36KernelImplicitTmaWarpSpecializedSm90ELi1EEENSB_IJNSC_ILi64EEESH_NSB_IJNSC_ILi32EEEEEEEEENS_6half_tESL_NSA_8TiledMMAINSA_8MMA_AtomIJNSA_4SM904GMMA25MMA_64x64x16_F32F16F16_SSILNSP_5MajorE0ELSR_1ELNSP_7ScaleInE1ELSS_1EEEEEENSA_6LayoutISE_NSB_IJNSC_ILi0EEESW_SW_EEEEENSB_IJNSA_10UnderscoreESZ_SZ_EEEEENS7_6detail26Sm90ImplicitGemmTileTraitsINSA_20SM90_TMA_LOAD_IM2COLENSA_14ComposedLayoutINSA_7SwizzleILi2ELi4ELi3EEENSA_18smem_ptr_flag_bitsILi16EEENSV_INSB_IJNSB_IJNSC_ILi8EEES1A_EEENSB_IJSI_SD_EEENSB_IJSD_NSC_ILi28EEEEEEEEENSB_IJNSB_IJSI_NSC_ILi256EEEEEENSB_IJSD_SW_EEENSB_IJSW_NSC_ILi2048EEEEEEEEEEEEEvEENS13_INSA_13SM90_TMA_LOADENS15_INS16_ILi3ELi4ELi3EEES19_NSV_INSB_IJNSB_IJSH_SD_EEENSB_IJS1A_NSC_ILi4EEEEEES1E_EEENSB_IJS1I_NSB_IJSH_NSC_ILi512EEEEEES1K_EEEEEEEvEEEENS_8epilogue10collective6detail29Sm90TmaWarpSpecializedAdapterINS23_15DefaultEpilogueISL_NSB_IJNSB_IJlllEEESD_SW_EEES28_NS22_6thread17LinearCombinationISL_Li1EffLNS29_9ScaleType4KindE0ELNS_15FloatRoundStyleE2ESL_EENS_4gemm15EpilogueDefaultEEEEEvvEEEEvNT_6ParamsE)
        /*0020*/ 	.word	0x00000000
.L_16:


//--------------------- .nv.compat                --------------------------
	.section	.nv.compat,"",@"SHT_CUDA_COMPAT_INFO"
	.align	4
        /*0000*/ 	.byte	0x02, 0x09, 0x01, 0x00, 0x02, 0x02, 0x04, 0x00, 0x02, 0x05, 0x05, 0x00, 0x03, 0x07, 0x01, 0x01
        /*0010*/ 	.byte	0x02, 0x03, 0x01, 0x00, 0x02, 0x06, 0x01, 0x00, 0x04, 0x0b, 0x08, 0x00, 0x00, 0x00, 0x00, 0x00
        /*0020*/ 	.byte	0x00, 0x00, 0x00, 0x00


//--------------------- .nv.info._ZN7cutlass13device_kernelINS_4conv6kernel13ConvUniversalINS1_16ConvProblemShapeILNS1_8OperatorE1ELi2EEENS1_10collective14CollectiveConvINS1_46MainloopSm90TmaGmmaWarpSpecializedImplicitGemmILS5_1ELi28ELi2EN4cute5tupleIJNSA_1CILi1EEESD_SD_EEENS1_36KernelImplicitTmaWarpSpecializedSm90ELi1EEENSB_IJNSC_ILi64EEESH_NSB_IJNSC_ILi32EEEEEEEEENS_6half_tESL_NSA_8TiledMMAINSA_8MMA_AtomIJNSA_4SM904GMMA25MMA_64x64x16_F32F16F16_SSILNSP_5MajorE0ELSR_1ELNSP_7ScaleInE1ELSS_1EEEEEENSA_6LayoutISE_NSB_IJNSC_ILi0EEESW_SW_EEEEENSB_IJNSA_10UnderscoreESZ_SZ_EEEEENS7_6detail26Sm90ImplicitGemmTileTraitsINSA_20SM90_TMA_LOAD_IM2COLENSA_14ComposedLayoutINSA_7SwizzleILi2ELi4ELi3EEENSA_18smem_ptr_flag_bitsILi16EEENSV_INSB_IJNSB_IJNSC_ILi8EEES1A_EEENSB_IJSI_SD_EEENSB_IJSD_NSC_ILi28EEEEEEEEENSB_IJNSB_IJSI_NSC_ILi256EEEEEENSB_IJSD_SW_EEENSB_IJSW_NSC_ILi2048EEEEEEEEEEEEEvEENS13_INSA_13SM90_TMA_LOADENS15_INS16_ILi3ELi4ELi3EEES19_NSV_INSB_IJNSB_IJSH_SD_EEENSB_IJS1A_NSC_ILi4EEEEEES1E_EEENSB_IJS1I_NSB_IJSH_NSC_ILi512EEEEEES1K_EEEEEEEvEEEENS_8epilogue10collective6detail29Sm90TmaWarpSpecializedAdapterINS23_15DefaultEpilogueISL_NSB_IJNSB_IJlllEEESD_SW_EEES28_NS22_6thread17LinearCombinationISL_Li1EffLNS29_9ScaleType4KindE0ELNS_15FloatRoundStyleE2ESL_EENS_4gemm15EpilogueDefaultEEEEEvvEEEEvNT_6ParamsE --------------------------
	.section	.nv.info._ZN7cutlass13device_kernelINS_4conv6kernel13ConvUniversalINS1_16ConvProblemShapeILNS1_8OperatorE1ELi2EEENS1_10collective14CollectiveConvINS1_46MainloopSm90TmaGmmaWarpSpecializedImplicitGemmILS5_1ELi28ELi2EN4cute5tupleIJNSA_1CILi1EEESD_SD_EEENS1_36KernelImplicitTmaWarpSpecializedSm90ELi1EEENSB_IJNSC_ILi64EEESH_NSB_IJNSC_ILi32EEEEEEEEENS_6half_tESL_NSA_8TiledMMAINSA_8MMA_AtomIJNSA_4SM904GMMA25MMA_64x64x16_F32F16F16_SSILNSP_5MajorE0ELSR_1ELNSP_7ScaleInE1ELSS_1EEEEEENSA_6LayoutISE_NSB_IJNSC_ILi0EEESW_SW_EEEEENSB_IJNSA_10UnderscoreESZ_SZ_EEEEENS7_6detail26Sm90ImplicitGemmTileTraitsINSA_20SM90_TMA_LOAD_IM2COLENSA_14ComposedLayoutINSA_7SwizzleILi2ELi4ELi3EEENSA_18smem_ptr_flag_bitsILi16EEENSV_INSB_IJNSB_IJNSC_ILi8EEES1A_EEENSB_IJSI_SD_EEENSB_IJSD_NSC_ILi28EEEEEEEEENSB_IJNSB_IJSI_NSC_ILi256EEEEEENSB_IJSD_SW_EEENSB_IJSW_NSC_ILi2048EEEEEEEEEEEEEvEENS13_INSA_13SM90_TMA_LOADENS15_INS16_ILi3ELi4ELi3EEES19_NSV_INSB_IJNSB_IJSH_SD_EEENSB_IJS1A_NSC_ILi4EEEEEES1E_EEENSB_IJS1I_NSB_IJSH_NSC_ILi512EEEEEES1K_EEEEEEEvEEEENS_8epilogue10collective6detail29Sm90TmaWarpSpecializedAdapterINS23_15DefaultEpilogueISL_NSB_IJNSB_IJlllEEESD_SW_EEES28_NS22_6thread17LinearCombinationISL_Li1EffLNS29_9ScaleType4KindE0ELNS_15FloatRoundStyleE2ESL_EENS_4gemm15EpilogueDefaultEEEEEvvEEEEvNT_6ParamsE,"",@"SHT_CUDA_INFO"
	.sectionflags	@""
	.align	4


	//----- nvinfo : EIATTR_CUDA_API_VERSION
	.align		4
        /*0000*/ 	.byte	0x04, 0x37
        /*0002*/ 	.short	(.L_18 - .L_17)
.L_17:
        /*0004*/ 	.word	0x00000082


	//----- nvinfo : EIATTR_KPARAM_INFO
	.align		4
.L_18:
        /*0008*/ 	.byte	0x04, 0x17
        /*000a*/ 	.short	(.L_20 - .L_19)
.L_19:
        /*000c*/ 	.word	0x00000000
        /*0010*/ 	.short	0x0000
        /*0012*/ 	.short	0x0070
        /*0014*/ 	.byte	0x00, 0xf0, 0x01, 0x0e


	//----- nvinfo : EIATTR_SPARSE_MMA_MASK
	.align		4
.L_20:
        /*0018*/ 	.byte	0x03, 0x50
        /*001a*/ 	.short	0x0000


	//----- nvinfo : EIATTR_MAXREG_COUNT
	.align		4
        /*001c*/ 	.byte	0x03, 0x1b
        /*001e*/ 	.short	0x00ff


	//----- nvinfo : EIATTR_NUM_BARRIERS
	.align		4
        /*0020*/ 	.byte	0x02, 0x4c
        /*0022*/ 	.byte	0x01
	.zero		1


	//----- nvinfo : EIATTR_MERCURY_ISA_VERSION
	.align		4
        /*0024*/ 	.byte	0x03, 0x5f
        /*0026*/ 	.short	0x0101


	//----- nvinfo : EIATTR_COOP_GROUP_MASK_REGIDS
	.align		4
        /*0028*/ 	.byte	0x04, 0x29
        /*002a*/ 	.short	(.L_22 - .L_21)


	//   ....[0]....
.L_21:
        /*002c*/ 	.word	0xffffffff


	//   ....[1]....
        /*0030*/ 	.word	0xffffffff


	//   ....[2]....
        /*0034*/ 	.word	0xffffffff


	//----- nvinfo : EIATTR_COOP_GROUP_INSTR_OFFSETS
	.align		4
.L_22:
        /*0038*/ 	.byte	0x04, 0x28
        /*003a*/ 	.short	(.L_24 - .L_23)


	//   ....[0]....
.L_23:
        /*003c*/ 	.word	0x00000060


	//   ....[1]....
        /*0040*/ 	.word	0x00000070


	//   ....[2]....
        /*0044*/ 	.word	0x00000130


	//----- nvinfo : EIATTR_MBARRIER_INSTR_OFFSETS
	.align		4
.L_24:
        /*0048*/ 	.byte	0x04, 0x39
        /*004a*/ 	.short	(.L_26 - .L_25)


	//   ....[0]....
.L_25:
        /*004c*/ 	.word	0x00000270
        /*0050*/ 	.word	0x000000ff
        /*0054*/ 	.word	0x00038000
        /*0058*/ 	.short	0x0100
        /*005a*/ 	.byte	0x08
	.zero		1


	//   ....[1]....
        /*005c*/ 	.word	0x00000280
        /*0060*/ 	.word	0x000000ff
        /*0064*/ 	.word	0x000380e0
        /*0068*/ 	.short	0x0100
        /*006a*/ 	.byte	0x08
	.zero		1


	//   ....[2]....
        /*006c*/ 	.word	0x00000290
        /*0070*/ 	.word	0x000000ff
        /*0074*/ 	.word	0x00038008
        /*0078*/ 	.short	0x0100
        /*007a*/ 	.byte	0x08
	.zero		1


	//   ....[3]....
        /*007c*/ 	.word	0x000002a0
        /*0080*/ 	.word	0x000000ff
        /*0084*/ 	.word	0x000380e8
        /*0088*/ 	.short	0x0100
        /*008a*/ 	.byte	0x08
	.zero		1


	//   ....[4]....
        /*008c*/ 	.word	0x000002b0
        /*0090*/ 	.word	0x000000ff
        /*0094*/ 	.word	0x00038010
        /*0098*/ 	.short	0x0100
        /*009a*/ 	.byte	0x08
	.zero		1


	//   ....[5]....
        /*009c*/ 	.word	0x000002c0
        /*00a0*/ 	.word	0x000000ff
        /*00a4*/ 	.word	0x000380f0
        /*00a8*/ 	.short	0x0100
        /*00aa*/ 	.byte	0x08
	.zero		1


	//   ....[6]....
        /*00ac*/ 	.word	0x000002d0
        /*00b0*/ 	.word	0x000000ff
        /*00b4*/ 	.word	0x00038018
        /*00b8*/ 	.short	0x0100
        /*00ba*/ 	.byte	0x08
	.zero		1


	//   ....[7]....
        /*00bc*/ 	.word	0x000002e0
        /*00c0*/ 	.word	0x000000ff
        /*00c4*/ 	.word	0x000380f8
        /*00c8*/ 	.short	0x0100
        /*00ca*/ 	.byte	0x08
	.zero		1


	//   ....[8]....
        /*00cc*/ 	.word	0x000002f0
        /*00d0*/ 	.word	0x000000ff
        /*00d4*/ 	.word	0x00038020
        /*00d8*/ 	.short	0x0100
        /*00da*/ 	.byte	0x08
	.zero		1


	//   ....[9]....
        /*00dc*/ 	.word	0x00000300
        /*00e0*/ 	.word	0x000000ff
        /*00e4*/ 	.word	0x00038100
        /*00e8*/ 	.short	0x0100
        /*00ea*/ 	.byte	0x08
	.zero		1


	//   ....[10]....
        /*00ec*/ 	.word	0x00000310
        /*00f0*/ 	.word	0x000000ff
        /*00f4*/ 	.word	0x00038028
        /*00f8*/ 	.short	0x0100
        /*00fa*/ 	.byte	0x08
	.zero		1


	//   ....[11]....
        /*00fc*/ 	.word	0x00000320
        /*0100*/ 	.word	0x000000ff
        /*0104*/ 	.word	0x00038108
        /*0108*/ 	.short	0x0100
        /*010a*/ 	.byte	0x08
	.zero		1


	//   ....[12]....
        /*010c*/ 	.word	0x00000330
        /*0110*/ 	.word	0x000000ff
        /*0114*/ 	.word	0x00038030
        /*0118*/ 	.short	0x0100
        /*011a*/ 	.byte	0x08
	.zero		1


	//   ....[13]....
        /*011c*/ 	.word	0x00000340
        /*0120*/ 	.word	0x000000ff
        /*0124*/ 	.word	0x00038110
        /*0128*/ 	.short	0x0100
        /*012a*/ 	.byte	0x08
	.zero		1


	//   ....[14]....
        /*012c*/ 	.word	0x00000350
        /*0130*/ 	.word	0x000000ff
        /*0134*/ 	.word	0x00038038
        /*0138*/ 	.short	0x0100
        /*013a*/ 	.byte	0x08
	.zero		1


	//   ....[15]....
        /*013c*/ 	.word	0x00000360
        /*0140*/ 	.word	0x000000ff
        /*0144*/ 	.word	0x00038118
        /*0148*/ 	.short	0x0100
        /*014a*/ 	.byte	0x08
	.zero		1


	//   ....[16]....
        /*014c*/ 	.word	0x00000370
        /*0150*/ 	.word	0x000000ff
        /*0154*/ 	.word	0x00038040
        /*0158*/ 	.short	0x0100
        /*015a*/ 	.byte	0x08
	.zero		1


	//   ....[17]....
        /*015c*/ 	.word	0x00000380
        /*0160*/ 	.word	0x000000ff
        /*0164*/ 	.word	0x00038120
        /*0168*/ 	.short	0x0100
        /*016a*/ 	.byte	0x08
	.zero		1


	//   ....[18]....
        /*016c*/ 	.word	0x00000390
        /*0170*/ 	.word	0x000000ff
        /*0174*/ 	.word	0x00038048
        /*0178*/ 	.short	0x0100
        /*017a*/ 	.byte	0x08
	.zero		1


	//   ....[19]....
        /*017c*/ 	.word	0x000003a0
        /*0180*/ 	.word	0x000000ff
        /*0184*/ 	.word	0x00038128
        /*0188*/ 	.short	0x0100
        /*018a*/ 	.byte	0x08
	.zero		1


	//   ....[20]....
        /*018c*/ 	.word	0x000003b0
        /*0190*/ 	.word	0x000000ff
        /*0194*/ 	.word	0x00038050
        /*0198*/ 	.short	0x0100
        /*019a*/ 	.byte	0x08
	.zero		1


	//   ....[21]....
        /*019c*/ 	.word	0x000003c0
        /*01a0*/ 	.word	0x000000ff
        /*01a4*/ 	.word	0x00038130
        /*01a8*/ 	.short	0x0100
        /*01aa*/ 	.byte	0x08
	.zero		1


	//   ....[22]....
        /*01ac*/ 	.word	0x000003d0
        /*01b0*/ 	.word	0x000000ff
        /*01b4*/ 	.word	0x00038058
        /*01b8*/ 	.short	0x0100
        /*01ba*/ 	.byte	0x08
	.zero		1


	//   ....[23]....
        /*01bc*/ 	.word	0x000003e0
        /*01c0*/ 	.word	0x000000ff
        /*01c4*/ 	.word	0x00038138
        /*01c8*/ 	.short	0x0100
        /*01ca*/ 	.byte	0x08
	.zero		1


	//   ....[24]....
        /*01cc*/ 	.word	0x000003f0
        /*01d0*/ 	.word	0x000000ff
        /*01d4*/ 	.word	0x00038060
        /*01d8*/ 	.short	0x0100
        /*01da*/ 	.byte	0x08
	.zero		1


	//   ....[25]....
        /*01dc*/ 	.word	0x00000400
        /*01e0*/ 	.word	0x000000ff
        /*01e4*/ 	.word	0x00038140
        /*01e8*/ 	.short	0x0100
        /*01ea*/ 	.byte	0x08
	.zero		1


	//   ....[26]....
        /*01ec*/ 	.word	0x00000410
        /*01f0*/ 	.word	0x000000ff
        /*01f4*/ 	.word	0x00038068
        /*01f8*/ 	.short	0x0100
        /*01fa*/ 	.byte	0x08
	.zero		1


	//   ....[27]....
        /*01fc*/ 	.word	0x00000420
        /*0200*/ 	.word	0x000000ff
        /*0204*/ 	.word	0x00038148
        /*0208*/ 	.short	0x0100
        /*020a*/ 	.byte	0x08
	.zero		1


	//   ....[28]....
        /*020c*/ 	.word	0x00000430
        /*0210*/ 	.word	0x000000ff
        /*0214*/ 	.word	0x00038070
        /*0218*/ 	.short	0x0100
        /*021a*/ 	.byte	0x08
	.zero		1


	//   ....[29]....
        /*021c*/ 	.word	0x00000440
        /*0220*/ 	.word	0x000000ff
        /*0224*/ 	.word	0x00038150
        /*0228*/ 	.short	0x0100
        /*022a*/ 	.byte	0x08
	.zero		1


	//   ....[30]....
        /*022c*/ 	.word	0x00000450
        /*0230*/ 	.word	0x000000ff
        /*0234*/ 	.word	0x00038078
        /*0238*/ 	.short	0x0100
        /*023a*/ 	.byte	0x08
	.zero		1


	//   ....[31]....
        /*023c*/ 	.word	0x00000460
        /*0240*/ 	.word	0x000000ff
        /*0244*/ 	.word	0x00038158
        /*0248*/ 	.short	0x0100
        /*024a*/ 	.byte	0x08
	.zero		1


	//   ....[32]....
        /*024c*/ 	.word	0x00000470
        /*0250*/ 	.word	0x000000ff
        /*0254*/ 	.word	0x00038080
        /*0258*/ 	.short	0x0100
        /*025a*/ 	.byte	0x08
	.zero		1


	//   ....[33]....
        /*025c*/ 	.word	0x00000480
        /*0260*/ 	.word	0x000000ff
        /*0264*/ 	.word	0x00038160
        /*0268*/ 	.short	0x0100
        /*026a*/ 	.byte	0x08
	.zero		1


	//   ....[34]....
        /*026c*/ 	.word	0x00000490
        /*0270*/ 	.word	0x000000ff
        /*0274*/ 	.word	0x00038088
        /*0278*/ 	.short	0x0100
        /*027a*/ 	.byte	0x08
	.zero		1


	//   ....[35]....
        /*027c*/ 	.word	0x000004a0
        /*0280*/ 	.word	0x000000ff
        /*0284*/ 	.word	0x00038168
        /*0288*/ 	.short	0x0100
        /*028a*/ 	.byte	0x08
	.zero		1


	//   ....[36]....
        /*028c*/ 	.word	0x000004b0
        /*0290*/ 	.word	0x000000ff
        /*0294*/ 	.word	0x00038090
        /*0298*/ 	.short	0x0100
        /*029a*/ 	.byte	0x08
	.zero		1


	//   ....[37]....
        /*029c*/ 	.word	0x000004c0
        /*02a0*/ 	.word	0x000000ff
        /*02a4*/ 	.word	0x00038170
        /*02a8*/ 	.short	0x0100
        /*02aa*/ 	.byte	0x08
	.zero		1


	//   ....[38]....
        /*02ac*/ 	.word	0x000004d0
        /*02b0*/ 	.word	0x000000ff
        /*02b4*/ 	.word	0x00038098
        /*02b8*/ 	.short	0x0100
        /*02ba*/ 	.byte	0x08
	.zero		1


	//   ....[39]....
        /*02bc*/ 	.word	0x000004e0
        /*02c0*/ 	.word	0x000000ff
        /*02c4*/ 	.word	0x00038178
        /*02c8*/ 	.short	0x0100
        /*02ca*/ 	.byte	0x08
	.zero		1


	//   ....[40]....
        /*02cc*/ 	.word	0x000004f0
        /*02d0*/ 	.word	0x000000ff
        /*02d4*/ 	.word	0x000380a0
        /*02d8*/ 	.short	0x0100
        /*02da*/ 	.byte	0x08
	.zero		1


	//   ....[41]....
        /*02dc*/ 	.word	0x00000500
        /*02e0*/ 	.word	0x000000ff
        /*02e4*/ 	.word	0x00038180
        /*02e8*/ 	.short	0x0100
        /*02ea*/ 	.byte	0x08
	.zero		1


	//   ....[42]....
        /*02ec*/ 	.word	0x00000510
        /*02f0*/ 	.word	0x000000ff
        /*02f4*/ 	.word	0x000380a8
        /*02f8*/ 	.short	0x0100
        /*02fa*/ 	.byte	0x08
	.zero		1


	//   ....[43]....
        /*02fc*/ 	.word	0x00000520
        /*0300*/ 	.word	0x000000ff
        /*0304*/ 	.word	0x00038188
        /*0308*/ 	.short	0x0100
        /*030a*/ 	.byte	0x08
	.zero		1


	//   ....[44]....
        /*030c*/ 	.word	0x00000530
        /*0310*/ 	.word	0x000000ff
        /*0314*/ 	.word	0x000380b0
        /*0318*/ 	.short	0x0100
        /*031a*/ 	.byte	0x08
	.zero		1


	//   ....[45]....
        /*031c*/ 	.word	0x00000540
        /*0320*/ 	.word	0x000000ff
        /*0324*/ 	.word	0x00038190
        /*0328*/ 	.short	0x0100
        /*032a*/ 	.byte	0x08
	.zero		1


	//   ....[46]....
        /*032c*/ 	.word	0x00000550
        /*0330*/ 	.word	0x000000ff
        /*0334*/ 	.word	0x000380b8
        /*0338*/ 	.short	0x0100
        /*033a*/ 	.byte	0x08
	.zero		1


	//   ....[47]....
        /*033c*/ 	.word	0x00000560
        /*0340*/ 	.word	0x000000ff
        /*0344*/ 	.word	0x00038198
        /*0348*/ 	.short	0x0100
        /*034a*/ 	.byte	0x08
	.zero		1


	//   ....[48]....
        /*034c*/ 	.word	0x00000570
        /*0350*/ 	.word	0x000000ff
        /*0354*/ 	.word	0x000380c0
        /*0358*/ 	.short	0x0100
        /*035a*/ 	.byte	0x08
	.zero		1


	//   ....[49]....
        /*035c*/ 	.word	0x00000580
        /*0360*/ 	.word	0x000000ff
        /*0364*/ 	.word	0x000381a0
        /*0368*/ 	.short	0x0100
        /*036a*/ 	.byte	0x08
	.zero		1


	//   ....[50]....
        /*036c*/ 	.word	0x00000590
        /*0370*/ 	.word	0x000000ff
        /*0374*/ 	.word	0x000380c8
        /*0378*/ 	.short	0x0100
        /*037a*/ 	.byte	0x08
	.zero		1


	//   ....[51]....
        /*037c*/ 	.word	0x000005a0
        /*0380*/ 	.word	0x000000ff
        /*0384*/ 	.word	0x000381a8
        /*0388*/ 	.short	0x0100
        /*038a*/ 	.byte	0x08
	.zero		1


	//   ....[52]....
        /*038c*/ 	.word	0x000005b0
        /*0390*/ 	.word	0x000000ff
        /*0394*/ 	.word	0x000380d0
        /*0398*/ 	.short	0x0100
        /*039a*/ 	.byte	0x08
	.zero		1


	//   ....[53]....
        /*039c*/ 	.word	0x000005c0
        /*03a0*/ 	.word	0x000000ff
        /*03a4*/ 	.word	0x000381b0
        /*03a8*/ 	.short	0x0100
        /*03aa*/ 	.byte	0x08
	.zero		1


	//   ....[54]....
        /*03ac*/ 	.word	0x000005d0
        /*03b0*/ 	.word	0x000000ff
        /*03b4*/ 	.word	0x000380d8
        /*03b8*/ 	.short	0x0100
        /*03ba*/ 	.byte	0x08
	.zero		1


	//   ....[55]....
        /*03bc*/ 	.word	0x000005e0
        /*03c0*/ 	.word	0x000000ff
        /*03c4*/ 	.word	0x000381b8
        /*03c8*/ 	.short	0x0100
        /*03ca*/ 	.byte	0x08
	.zero		1


	//   ....[56]....
        /*03cc*/ 	.word	0x00000b90
        /*03d0*/ 	.word	0x00000009
        /*03d4*/ 	.word	0x00038000
        /*03d8*/ 	.short	0x010a
        /*03da*/ 	.byte	0x3f
	.zero		1


	//   ....[57]....
        /*03dc*/ 	.word	0x00000e90
        /*03e0*/ 	.word	0x0000000a
        /*03e4*/ 	.word	0x00038000
        /*03e8*/ 	.short	0x010a
        /*03ea*/ 	.byte	0x3f
	.zero		1


	//   ....[58]....
        /*03ec*/ 	.word	0x00000ff0
        /*03f0*/ 	.word	0x000000ff
        /*03f4*/ 	.word	0x00000000
        /*03f8*/ 	.short	0x0101
        /*03fa*/ 	.byte	0x06
	.zero		1


	//   ....[59]....
        /*03fc*/ 	.word	0x000011f0
        /*0400*/ 	.word	0x00000004
        /*0404*/ 	.word	0x00000000
        /*0408*/ 	.short	0x0101
        /*040a*/ 	.byte	0x3f
	.zero		1


	//   ....[60]....
        /*040c*/ 	.word	0x000039f0
        /*0410*/ 	.word	0x0000000c
        /*0414*/ 	.word	0x000380e0
        /*0418*/ 	.short	0x010a
        /*041a*/ 	.byte	0x3f
	.zero		1


	//   ....[61]....
        /*041c*/ 	.word	0x00004080
        /*0420*/ 	.word	0x00000002
        /*0424*/ 	.word	0x00000000
        /*0428*/ 	.short	0x010a
        /*042a*/ 	.byte	0x3f
	.zero		1


	//   ....[62]....
        /*042c*/ 	.word	0x00004130
        /*0430*/ 	.word	0x00000002
        /*0434*/ 	.word	0x00000000
        /*0438*/ 	.short	0x010a
        /*043a*/ 	.byte	0x3f
	.zero		1


	//   ....[63]....
        /*043c*/ 	.word	0x000041e0
        /*0440*/ 	.word	0x00000002
        /*0444*/ 	.word	0x00000000
        /*0448*/ 	.short	0x010a
        /*044a*/ 	.byte	0x3f
	.zero		1


	//   ....[64]....
        /*044c*/ 	.word	0x00004290
        /*0450*/ 	.word	0x00000002
        /*0454*/ 	.word	0x00000000
        /*0458*/ 	.short	0x010a
        /*045a*/ 	.byte	0x3f
	.zero		1


	//   ....[65]....
        /*045c*/ 	.word	0x00004340
        /*0460*/ 	.word	0x00000002
        /*0464*/ 	.word	0x00000000
        /*0468*/ 	.short	0x010a
        /*046a*/ 	.byte	0x3f
	.zero		1


	//   ....[66]....
        /*046c*/ 	.word	0x000043f0
        /*0470*/ 	.word	0x00000002
        /*0474*/ 	.word	0x00000000
        /*0478*/ 	.short	0x010a
        /*047a*/ 	.byte	0x3f
	.zero		1


	//   ....[67]....
        /*047c*/ 	.word	0x000044a0
        /*0480*/ 	.word	0x00000002
        /*0484*/ 	.word	0x00000000
        /*0488*/ 	.short	0x010a
        /*048a*/ 	.byte	0x3f
	.zero		1


	//   ....[68]....
        /*048c*/ 	.word	0x00004550
        /*0490*/ 	.word	0x00000002
        /*0494*/ 	.word	0x00000000
        /*0498*/ 	.short	0x010a
        /*049a*/ 	.byte	0x3f
	.zero		1


	//   ....[69]....
        /*049c*/ 	.word	0x00004600
        /*04a0*/ 	.word	0x00000002
        /*04a4*/ 	.word	0x00000000
        /*04a8*/ 	.short	0x010a
        /*04aa*/ 	.byte	0x3f
	.zero		1


	//   ....[70]....
        /*04ac*/ 	.word	0x000046b0
        /*04b0*/ 	.word	0x00000002
        /*04b4*/ 	.word	0x00000000
        /*04b8*/ 	.short	0x010a
        /*04ba*/ 	.byte	0x3f
	.zero		1


	//   ....[71]....
        /*04bc*/ 	.word	0x00004760
        /*04c0*/ 	.word	0x00000002
        /*04c4*/ 	.word	0x00000000
        /*04c8*/ 	.short	0x010a
        /*04ca*/ 	.byte	0x3f
	.zero		1


	//   ....[72]....
        /*04cc*/ 	.word	0x00004810
        /*04d0*/ 	.word	0x00000002
        /*04d4*/ 	.word	0x00000000
        /*04d8*/ 	.short	0x010a
        /*04da*/ 	.byte	0x3f
	.zero		1


	//   ....[73]....
        /*04dc*/ 	.word	0x000048c0
        /*04e0*/ 	.word	0x00000002
        /*04e4*/ 	.word	0x00000000
        /*04e8*/ 	.short	0x010a
        /*04ea*/ 	.byte	0x3f
	.zero		1


	//   ....[74]....
        /*04ec*/ 	.word	0x00004970
        /*04f0*/ 	.word	0x00000002
        /*04f4*/ 	.word	0x00000000
        /*04f8*/ 	.short	0x010a
        /*04fa*/ 	.byte	0x3f
	.zero		1


	//   ....[75]....
        /*04fc*/ 	.word	0x00004a20
        /*0500*/ 	.word	0x00000002
        /*0504*/ 	.word	0x00000000
        /*0508*/ 	.short	0x010a
        /*050a*/ 	.byte	0x3f
	.zero		1


	//   ....[76]....
        /*050c*/ 	.word	0x00004ad0
        /*0510*/ 	.word	0x00000002
        /*0514*/ 	.word	0x00000000
        /*0518*/ 	.short	0x010a
        /*051a*/ 	.byte	0x3f
	.zero		1


	//   ....[77]....
        /*051c*/ 	.word	0x00004b80
        /*0520*/ 	.word	0x00000002
        /*0524*/ 	.word	0x00000000
        /*0528*/ 	.short	0x010a
        /*052a*/ 	.byte	0x3f
	.zero		1


	//   ....[78]....
        /*052c*/ 	.word	0x00004c30
        /*0530*/ 	.word	0x00000002
        /*0534*/ 	.word	0x00000000
        /*0538*/ 	.short	0x010a
        /*053a*/ 	.byte	0x3f
	.zero		1


	//   ....[79]....
        /*053c*/ 	.word	0x00004ce0
        /*0540*/ 	.word	0x00000002
        /*0544*/ 	.word	0x00000000
        /*0548*/ 	.short	0x010a
        /*054a*/ 	.byte	0x3f
	.zero		1


	//   ....[80]....
        /*054c*/ 	.word	0x00004d90
        /*0550*/ 	.word	0x00000002
        /*0554*/ 	.word	0x00000000
        /*0558*/ 	.short	0x010a
        /*055a*/ 	.byte	0x3f
	.zero		1


	//   ....[81]....
        /*055c*/ 	.word	0x00004e40
        /*0560*/ 	.word	0x00000002
        /*0564*/ 	.word	0x00000000
        /*0568*/ 	.short	0x010a
        /*056a*/ 	.byte	0x3f
	.zero		1


	//   ....[82]....
        /*056c*/ 	.word	0x00004ef0
        /*0570*/ 	.word	0x00000002
        /*0574*/ 	.word	0x00000000
        /*0578*/ 	.short	0x010a
        /*057a*/ 	.byte	0x3f
	.zero		1


	//   ....[83]....
        /*057c*/ 	.word	0x00004fa0
        /*0580*/ 	.word	0x00000002
        /*0584*/ 	.word	0x00000000
        /*0588*/ 	.short	0x010a
        /*058a*/ 	.byte	0x3f
	.zero		1


	//   ....[84]....
        /*058c*/ 	.word	0x00005050
        /*0590*/ 	.word	0x00000002
        /*0594*/ 	.word	0x00000000
        /*0598*/ 	.short	0x010a
        /*059a*/ 	.byte	0x3f
	.zero		1


	//   ....[85]....
        /*059c*/ 	.word	0x00005100
        /*05a0*/ 	.word	0x00000002
        /*05a4*/ 	.word	0x00000000
        /*05a8*/ 	.short	0x010a
        /*05aa*/ 	.byte	0x3f
	.zero		1


	//   ....[86]....
        /*05ac*/ 	.word	0x000051b0
        /*05b0*/ 	.word	0x00000002
        /*05b4*/ 	.word	0x00000000
        /*05b8*/ 	.short	0x010a
        /*05ba*/ 	.byte	0x3f
	.zero		1


	//   ....[87]....
        /*05bc*/ 	.word	0x00005260
        /*05c0*/ 	.word	0x00000002
        /*05c4*/ 	.word	0x00000000
        /*05c8*/ 	.short	0x010a
        /*05ca*/ 	.byte	0x3f
	.zero		1


	//   ....[88]....
        /*05cc*/ 	.word	0x00005310
        /*05d0*/ 	.word	0x00000003
        /*05d4*/ 	.word	0x00000000
        /*05d8*/ 	.short	0x010a
        /*05da*/ 	.byte	0x3f
	.zero		1


	//----- nvinfo : EIATTR_NUM_MBARRIERS
	.align		4
.L_26:
        /*05dc*/ 	.byte	0x03, 0x38
        /*05de*/ 	.short	0x0038


	//----- nvinfo : EIATTR_EXIT_INSTR_OFFSETS
	.align		4
        /*05e0*/ 	.byte	0x04, 0x1c
        /*05e2*/ 	.short	(.L_28 - .L_27)


	//   ....[0]....
.L_27:
        /*05e4*/ 	.word	0x000009c0


	//   ....[1]....
        /*05e8*/ 	.word	0x00001340


	//   ....[2]....
        /*05ec*/ 	.word	0x00002d20


	//   ....[3]....
        /*05f0*/ 	.word	0x00002d50


	//   ....[4]....
        /*05f4*/ 	.word	0x000037a0


	//   ....[5]....
        /*05f8*/ 	.word	0x000037d0


	//   ....[6]....
        /*05fc*/ 	.word	0x000037f0


	//   ....[7]....
        /*0600*/ 	.word	0x00003f70


	//   ....[8]....
        /*0604*/ 	.word	0x00005340


	//----- nvinfo : EIATTR_MAX_THREADS
	.align		4
.L_28:
        /*0608*/ 	.byte	0x04, 0x05
        /*060a*/ 	.short	(.L_30 - .L_29)
.L_29:
        /*060c*/ 	.word	0x00000100
        /*0610*/ 	.word	0x00000001
        /*0614*/ 	.word	0x00000001


	//----- nvinfo : EIATTR_CRS_STACK_SIZE
	.align		4
.L_30:
        /*0618*/ 	.byte	0x04, 0x1e
        /*061a*/ 	.short	(.L_32 - .L_31)
.L_31:
        /*061c*/ 	.word	0x00000000


	//----- nvinfo : EIATTR_CBANK_PARAM_SIZE
	.align		4
.L_32:
        /*0620*/ 	.byte	0x03, 0x19
        /*0622*/ 	.short	0x03f0


	//----- nvinfo : EIATTR_PARAM_CBANK
	.align		4
        /*0624*/ 	.byte	0x04, 0x0a
        /*0626*/ 	.short	(.L_34 - .L_33)
	.align		4
.L_33:
        /*0628*/ 	.word	index@(.nv.constant0._ZN7cutlass13device_kernelINS_4conv6kernel13ConvUniversalINS1_16ConvProblemShapeILNS1_8OperatorE1ELi2EEENS1_10collective14CollectiveConvINS1_46MainloopSm90TmaGmmaWarpSpecializedImplicitGemmILS5_1ELi28ELi2EN4cute5tupleIJNSA_1CILi1EEESD_SD_EEENS1_36KernelImplicitTmaWarpSpecializedSm90ELi1EEENSB_IJNSC_ILi64EEESH_NSB_IJNSC_ILi32EEEEEEEEENS_6half_tESL_NSA_8TiledMMAINSA_8MMA_AtomIJNSA_4SM904GMMA25MMA_64x64x16_F32F16F16_SSILNSP_5MajorE0ELSR_1ELNSP_7ScaleInE1ELSS_1EEEEEENSA_6LayoutISE_NSB_IJNSC_ILi0EEESW_SW_EEEEENSB_IJNSA_10UnderscoreESZ_SZ_EEEEENS7_6detail26Sm90ImplicitGemmTileTraitsINSA_20SM90_TMA_LOAD_IM2COLENSA_14ComposedLayoutINSA_7SwizzleILi2ELi4ELi3EEENSA_18smem_ptr_flag_bitsILi16EEENSV_INSB_IJNSB_IJNSC_ILi8EEES1A_EEENSB_IJSI_SD_EEENSB_IJSD_NSC_ILi28EEEEEEEEENSB_IJNSB_IJSI_NSC_ILi256EEEEEENSB_IJSD_SW_EEENSB_IJSW_NSC_ILi2048EEEEEEEEEEEEEvEENS13_INSA_13SM90_TMA_LOADENS15_INS16_ILi3ELi4ELi3EEES19_NSV_INSB_IJNSB_IJSH_SD_EEENSB_IJS1A_NSC_ILi4EEEEEES1E_EEENSB_IJS1I_NSB_IJSH_NSC_ILi512EEEEEES1K_EEEEEEEvEEEENS_8epilogue10collective6detail29Sm90TmaWarpSpecializedAdapterINS23_15DefaultEpilogueISL_NSB_IJNSB_IJlllEEESD_SW_EEES28_NS22_6thread17LinearCombinationISL_Li1EffLNS29_9ScaleType4KindE0ELNS_15FloatRoundStyleE2ESL_EENS_4gemm15EpilogueDefaultEEEEEvvEEEEvNT_6ParamsE)
        /*062c*/ 	.short	0x0210
        /*062e*/ 	.short	0x03f0


	//----- nvinfo : EIATTR_SW_WAR
	.align		4
.L_34:
        /*0630*/ 	.byte	0x04, 0x36
        /*0632*/ 	.short	(.L_36 - .L_35)
.L_35:
        /*0634*/ 	.word	0x00000008
.L_36:


//--------------------- .nv.callgraph             --------------------------
	.section	.nv.callgraph,"",@"SHT_CUDA_CALLGRAPH"
	.align	4
	.sectionentsize	8
	.align		4
        /*0000*/ 	.word	0x00000000
	.align		4
        /*0004*/ 	.word	0xffffffff
	.align		4
        /*0008*/ 	.word	0x00000000
	.align		4
        /*000c*/ 	.word	0xfffffffe
	.align		4
        /*0010*/ 	.word	0x00000000
	.align		4
        /*0014*/ 	.word	0xfffffffd
	.align		4
        /*0018*/ 	.word	0x00000000
	.align		4
        /*001c*/ 	.word	0xfffffffc


//--------------------- .nv.constant4             --------------------------
	.section	.nv.constant4,"a",@progbits
	.align	8
	.align		8
.nv.constant4:
        /*0000*/ 	.dword	_ZN39_INTERNAL_ef92599b_4_k_cu_f2021152_27914cuda3std3__45__cpo5beginE
	.align		8
        /*0008*/ 	.dword	_ZN39_INTERNAL_ef92599b_4_k_cu_f2021152_27914cuda3std3__45__cpo3endE
	.align		8
        /*0010*/ 	.dword	_ZN39_INTERNAL_ef92599b_4_k_cu_f2021152_27914cuda3std3__45__cpo6cbeginE
	.align		8
        /*0018*/ 	.dword	_ZN39_INTERNAL_ef92599b_4_k_cu_f2021152_27914cuda3std3__45__cpo4cendE
	.align		8
        /*0020*/ 	.dword	_ZN39_INTERNAL_ef92599b_4_k_cu_f2021152_27914cuda3std3__441_GLOBAL__N__ef92599b_4_k_cu_f2021152_27916ignoreE
	.align		8
        /*0028*/ 	.dword	_ZN39_INTERNAL_ef92599b_4_k_cu_f2021152_27914cuda3std3__419piecewise_constructE
	.align		8
        /*0030*/ 	.dword	_ZN39_INTERNAL_ef92599b_4_k_cu_f2021152_27914cuda3std3__48in_placeE
	.align		8
        /*0038*/ 	.dword	_ZN39_INTERNAL_ef92599b_4_k_cu_f2021152_27914cuda3std6ranges3__45__cpo4swapE
	.align		8
        /*0040*/ 	.dword	_ZN39_INTERNAL_ef92599b_4_k_cu_f2021152_27914cuda3std6ranges3__45__cpo9iter_moveE
	.align		8
        /*0048*/ 	.dword	_ZN39_INTERNAL_ef92599b_4_k_cu_f2021152_27914cute7productE
	.align		8
        /*0050*/ 	.dword	_ZN39_INTERNAL_ef92599b_4_k_cu_f2021152_27914cute1_E


//--------------------- .text._ZN7cutlass13device_kernelINS_4conv6kernel13ConvUniversalINS1_16ConvProblemShapeILNS1_8OperatorE1ELi2EEENS1_10collective14CollectiveConvINS1_46MainloopSm90TmaGmmaWarpSpecializedImplicitGemmILS5_1ELi28ELi2EN4cute5tupleIJNSA_1CILi1EEESD_SD_EEENS1_36KernelImplicitTmaWarpSpecializedSm90ELi1EEENSB_IJNSC_ILi64EEESH_NSB_IJNSC_ILi32EEEEEEEEENS_6half_tESL_NSA_8TiledMMAINSA_8MMA_AtomIJNSA_4SM904GMMA25MMA_64x64x16_F32F16F16_SSILNSP_5MajorE0ELSR_1ELNSP_7ScaleInE1ELSS_1EEEEEENSA_6LayoutISE_NSB_IJNSC_ILi0EEESW_SW_EEEEENSB_IJNSA_10UnderscoreESZ_SZ_EEEEENS7_6detail26Sm90ImplicitGemmTileTraitsINSA_20SM90_TMA_LOAD_IM2COLENSA_14ComposedLayoutINSA_7SwizzleILi2ELi4ELi3EEENSA_18smem_ptr_flag_bitsILi16EEENSV_INSB_IJNSB_IJNSC_ILi8EEES1A_EEENSB_IJSI_SD_EEENSB_IJSD_NSC_ILi28EEEEEEEEENSB_IJNSB_IJSI_NSC_ILi256EEEEEENSB_IJSD_SW_EEENSB_IJSW_NSC_ILi2048EEEEEEEEEEEEEvEENS13_INSA_13SM90_TMA_LOADENS15_INS16_ILi3ELi4ELi3EEES19_NSV_INSB_IJNSB_IJSH_SD_EEENSB_IJS1A_NSC_ILi4EEEEEES1E_EEENSB_IJS1I_NSB_IJSH_NSC_ILi512EEEEEES1K_EEEEEEEvEEEENS_8epilogue10collective6detail29Sm90TmaWarpSpecializedAdapterINS23_15DefaultEpilogueISL_NSB_IJNSB_IJlllEEESD_SW_EEES28_NS22_6thread17LinearCombinationISL_Li1EffLNS29_9ScaleType4KindE0ELNS_15FloatRoundStyleE2ESL_EENS_4gemm15EpilogueDefaultEEEEEvvEEEEvNT_6ParamsE --------------------------
	.section	.text._ZN7cutlass13device_kernelINS_4conv6kernel13ConvUniversalINS1_16ConvProblemShapeILNS1_8OperatorE1ELi2EEENS1_10collective14CollectiveConvINS1_46MainloopSm90TmaGmmaWarpSpecializedImplicitGemmILS5_1ELi28ELi2EN4cute5tupleIJNSA_1CILi1EEESD_SD_EEENS1_36KernelImplicitTmaWarpSpecializedSm90ELi1EEENSB_IJNSC_ILi64EEESH_NSB_IJNSC_ILi32EEEEEEEEENS_6half_tESL_NSA_8TiledMMAINSA_8MMA_AtomIJNSA_4SM904GMMA25MMA_64x64x16_F32F16F16_SSILNSP_5MajorE0ELSR_1ELNSP_7ScaleInE1ELSS_1EEEEEENSA_6LayoutISE_NSB_IJNSC_ILi0EEESW_SW_EEEEENSB_IJNSA_10UnderscoreESZ_SZ_EEEEENS7_6detail26Sm90ImplicitGemmTileTraitsINSA_20SM90_TMA_LOAD_IM2COLENSA_14ComposedLayoutINSA_7SwizzleILi2ELi4ELi3EEENSA_18smem_ptr_flag_bitsILi16EEENSV_INSB_IJNSB_IJNSC_ILi8EEES1A_EEENSB_IJSI_SD_EEENSB_IJSD_NSC_ILi28EEEEEEEEENSB_IJNSB_IJSI_NSC_ILi256EEEEEENSB_IJSD_SW_EEENSB_IJSW_NSC_ILi2048EEEEEEEEEEEEEvEENS13_INSA_13SM90_TMA_LOADENS15_INS16_ILi3ELi4ELi3EEES19_NSV_INSB_IJNSB_IJSH_SD_EEENSB_IJS1A_NSC_ILi4EEEEEES1E_EEENSB_IJS1I_NSB_IJSH_NSC_ILi512EEEEEES1K_EEEEEEEvEEEENS_8epilogue10collective6detail29Sm90TmaWarpSpecializedAdapterINS23_15DefaultEpilogueISL_NSB_IJNSB_IJlllEEESD_SW_EEES28_NS22_6thread17LinearCombinationISL_Li1EffLNS29_9ScaleType4KindE0ELNS_15FloatRoundStyleE2ESL_EENS_4gemm15EpilogueDefaultEEEEEvvEEEEvNT_6ParamsE,"ax",@progbits
	.align	128
.text._ZN7cutlass13device_kernelINS_4conv6kernel13ConvUniversalINS1_16ConvProblemShapeILNS1_8OperatorE1ELi2EEENS1_10collective14CollectiveConvINS1_46MainloopSm90TmaGmmaWarpSpecializedImplicitGemmILS5_1ELi28ELi2EN4cute5tupleIJNSA_1CILi1EEESD_SD_EEENS1_36KernelImplicitTmaWarpSpecializedSm90ELi1EEENSB_IJNSC_ILi64EEESH_NSB_IJNSC_ILi32EEEEEEEEENS_6half_tESL_NSA_8TiledMMAINSA_8MMA_AtomIJNSA_4SM904GMMA25MMA_64x64x16_F32F16F16_SSILNSP_5MajorE0ELSR_1ELNSP_7ScaleInE1ELSS_1EEEEEENSA_6LayoutISE_NSB_IJNSC_ILi0EEESW_SW_EEEEENSB_IJNSA_10UnderscoreESZ_SZ_EEEEENS7_6detail26Sm90ImplicitGemmTileTraitsINSA_20SM90_TMA_LOAD_IM2COLENSA_14ComposedLayoutINSA_7SwizzleILi2ELi4ELi3EEENSA_18smem_ptr_flag_bitsILi16EEENSV_INSB_IJNSB_IJNSC_ILi8EEES1A_EEENSB_IJSI_SD_EEENSB_IJSD_NSC_ILi28EEEEEEEEENSB_IJNSB_IJSI_NSC_ILi256EEEEEENSB_IJSD_SW_EEENSB_IJSW_NSC_ILi2048EEEEEEEEEEEEEvEENS13_INSA_13SM90_TMA_LOADENS15_INS16_ILi3ELi4ELi3EEES19_NSV_INSB_IJNSB_IJSH_SD_EEENSB_IJS1A_NSC_ILi4EEEEEES1E_EEENSB_IJS1I_NSB_IJSH_NSC_ILi512EEEEEES1K_EEEEEEEvEEEENS_8epilogue10collective6detail29Sm90TmaWarpSpecializedAdapterINS23_15DefaultEpilogueISL_NSB_IJNSB_IJlllEEESD_SW_EEES28_NS22_6thread17LinearCombinationISL_Li1EffLNS29_9ScaleType4KindE0ELNS_15FloatRoundStyleE2ESL_EENS_4gemm15EpilogueDefaultEEEEEvvEEEEvNT_6ParamsE:
        .type           _ZN7cutlass13device_kernelINS_4conv6kernel13ConvUniversalINS1_16ConvProblemShapeILNS1_8OperatorE1ELi2EEENS1_10collective14CollectiveConvINS1_46MainloopSm90TmaGmmaWarpSpecializedImplicitGemmILS5_1ELi28ELi2EN4cute5tupleIJNSA_1CILi1EEESD_SD_EEENS1_36KernelImplicitTmaWarpSpecializedSm90ELi1EEENSB_IJNSC_ILi64EEESH_NSB_IJNSC_ILi32EEEEEEEEENS_6half_tESL_NSA_8TiledMMAINSA_8MMA_AtomIJNSA_4SM904GMMA25MMA_64x64x16_F32F16F16_SSILNSP_5MajorE0ELSR_1ELNSP_7ScaleInE1ELSS_1EEEEEENSA_6LayoutISE_NSB_IJNSC_ILi0EEESW_SW_EEEEENSB_IJNSA_10UnderscoreESZ_SZ_EEEEENS7_6detail26Sm90ImplicitGemmTileTraitsINSA_20SM90_TMA_LOAD_IM2COLENSA_14ComposedLayoutINSA_7SwizzleILi2ELi4ELi3EEENSA_18smem_ptr_flag_bitsILi16EEENSV_INSB_IJNSB_IJNSC_ILi8EEES1A_EEENSB_IJSI_SD_EEENSB_IJSD_NSC_ILi28EEEEEEEEENSB_IJNSB_IJSI_NSC_ILi256EEEEEENSB_IJSD_SW_EEENSB_IJSW_NSC_ILi2048EEEEEEEEEEEEEvEENS13_INSA_13SM90_TMA_LOADENS15_INS16_ILi3ELi4ELi3EEES19_NSV_INSB_IJNSB_IJSH_SD_EEENSB_IJS1A_NSC_ILi4EEEEEES1E_EEENSB_IJS1I_NSB_IJSH_NSC_ILi512EEEEEES1K_EEEEEEEvEEEENS_8epilogue10collective6detail29Sm90TmaWarpSpecializedAdapterINS23_15DefaultEpilogueISL_NSB_IJNSB_IJlllEEESD_SW_EEES28_NS22_6thread17LinearCombinationISL_Li1EffLNS29_9ScaleType4KindE0ELNS_15FloatRoundStyleE2ESL_EENS_4gemm15EpilogueDefaultEEEEEvvEEEEvNT_6ParamsE,@function
        .size           _ZN7cutlass13device_kernelINS_4conv6kernel13ConvUniversalINS1_16ConvProblemShapeILNS1_8OperatorE1ELi2EEENS1_10collective14CollectiveConvINS1_46MainloopSm90TmaGmmaWarpSpecializedImplicitGemmILS5_1ELi28ELi2EN4cute5tupleIJNSA_1CILi1EEESD_SD_EEENS1_36KernelImplicitTmaWarpSpecializedSm90ELi1EEENSB_IJNSC_ILi64EEESH_NSB_IJNSC_ILi32EEEEEEEEENS_6half_tESL_NSA_8TiledMMAINSA_8MMA_AtomIJNSA_4SM904GMMA25MMA_64x64x16_F32F16F16_SSILNSP_5MajorE0ELSR_1ELNSP_7ScaleInE1ELSS_1EEEEEENSA_6LayoutISE_NSB_IJNSC_ILi0EEESW_SW_EEEEENSB_IJNSA_10UnderscoreESZ_SZ_EEEEENS7_6detail26Sm90ImplicitGemmTileTraitsINSA_20SM90_TMA_LOAD_IM2COLENSA_14ComposedLayoutINSA_7SwizzleILi2ELi4ELi3EEENSA_18smem_ptr_flag_bitsILi16EEENSV_INSB_IJNSB_IJNSC_ILi8EEES1A_EEENSB_IJSI_SD_EEENSB_IJSD_NSC_ILi28EEEEEEEEENSB_IJNSB_IJSI_NSC_ILi256EEEEEENSB_IJSD_SW_EEENSB_IJSW_NSC_ILi2048EEEEEEEEEEEEEvEENS13_INSA_13SM90_TMA_LOADENS15_INS16_ILi3ELi4ELi3EEES19_NSV_INSB_IJNSB_IJSH_SD_EEENSB_IJS1A_NSC_ILi4EEEEEES1E_EEENSB_IJS1I_NSB_IJSH_NSC_ILi512EEEEEES1K_EEEEEEEvEEEENS_8epilogue10collective6detail29Sm90TmaWarpSpecializedAdapterINS23_15DefaultEpilogueISL_NSB_IJNSB_IJlllEEESD_SW_EEES28_NS22_6thread17LinearCombinationISL_Li1EffLNS29_9ScaleType4KindE0ELNS_15FloatRoundStyleE2ESL_EENS_4gemm15EpilogueDefaultEEEEEvvEEEEvNT_6ParamsE,(.L_x_118 - _ZN7cutlass13device_kernelINS_4conv6kernel13ConvUniversalINS1_16ConvProblemShapeILNS1_8OperatorE1ELi2EEENS1_10collective14CollectiveConvINS1_46MainloopSm90TmaGmmaWarpSpecializedImplicitGemmILS5_1ELi28ELi2EN4cute5tupleIJNSA_1CILi1EEESD_SD_EEENS1_36KernelImplicitTmaWarpSpecializedSm90ELi1EEENSB_IJNSC_ILi64EEESH_NSB_IJNSC_ILi32EEEEEEEEENS_6half_tESL_NSA_8TiledMMAINSA_8MMA_AtomIJNSA_4SM904GMMA25MMA_64x64x16_F32F16F16_SSILNSP_5MajorE0ELSR_1ELNSP_7ScaleInE1ELSS_1EEEEEENSA_6LayoutISE_NSB_IJNSC_ILi0EEESW_SW_EEEEENSB_IJNSA_10UnderscoreESZ_SZ_EEEEENS7_6detail26Sm90ImplicitGemmTileTraitsINSA_20SM90_TMA_LOAD_IM2COLENSA_14ComposedLayoutINSA_7SwizzleILi2ELi4ELi3EEENSA_18smem_ptr_flag_bitsILi16EEENSV_INSB_IJNSB_IJNSC_ILi8EEES1A_EEENSB_IJSI_SD_EEENSB_IJSD_NSC_ILi28EEEEEEEEENSB_IJNSB_IJSI_NSC_ILi256EEEEEENSB_IJSD_SW_EEENSB_IJSW_NSC_ILi2048EEEEEEEEEEEEEvEENS13_INSA_13SM90_TMA_LOADENS15_INS16_ILi3ELi4ELi3EEES19_NSV_INSB_IJNSB_IJSH_SD_EEENSB_IJS1A_NSC_ILi4EEEEEES1E_EEENSB_IJS1I_NSB_IJSH_NSC_ILi512EEEEEES1K_EEEEEEEvEEEENS_8epilogue10collective6detail29Sm90TmaWarpSpecializedAdapterINS23_15DefaultEpilogueISL_NSB_IJNSB_IJlllEEESD_SW_EEES28_NS22_6thread17LinearCombinationISL_Li1EffLNS29_9ScaleType4KindE0ELNS_15FloatRoundStyleE2ESL_EENS_4gemm15EpilogueDefaultEEEEEvvEEEEvNT_6ParamsE)
        .other          _ZN7cutlass13device_kernelINS_4conv6kernel13ConvUniversalINS1_16ConvProblemShapeILNS1_8OperatorE1ELi2EEENS1_10collective14CollectiveConvINS1_46MainloopSm90TmaGmmaWarpSpecializedImplicitGemmILS5_1ELi28ELi2EN4cute5tupleIJNSA_1CILi1EEESD_SD_EEENS1_36KernelImplicitTmaWarpSpecializedSm90ELi1EEENSB_IJNSC_ILi64EEESH_NSB_IJNSC_ILi32EEEEEEEEENS_6half_tESL_NSA_8TiledMMAINSA_8MMA_AtomIJNSA_4SM904GMMA25MMA_64x64x16_F32F16F16_SSILNSP_5MajorE0ELSR_1ELNSP_7ScaleInE1ELSS_1EEEEEENSA_6LayoutISE_NSB_IJNSC_ILi0EEESW_SW_EEEEENSB_IJNSA_10UnderscoreESZ_SZ_EEEEENS7_6detail26Sm90ImplicitGemmTileTraitsINSA_20SM90_TMA_LOAD_IM2COLENSA_14ComposedLayoutINSA_7SwizzleILi2ELi4ELi3EEENSA_18smem_ptr_flag_bitsILi16EEENSV_INSB_IJNSB_IJNSC_ILi8EEES1A_EEENSB_IJSI_SD_EEENSB_IJSD_NSC_ILi28EEEEEEEEENSB_IJNSB_IJSI_NSC_ILi256EEEEEENSB_IJSD_SW_EEENSB_IJSW_NSC_ILi2048EEEEEEEEEEEEEvEENS13_INSA_13SM90_TMA_LOADENS15_INS16_ILi3ELi4ELi3EEES19_NSV_INSB_IJNSB_IJSH_SD_EEENSB_IJS1A_NSC_ILi4EEEEEES1E_EEENSB_IJS1I_NSB_IJSH_NSC_ILi512EEEEEES1K_EEEEEEEvEEEENS_8epilogue10collective6detail29Sm90TmaWarpSpecializedAdapterINS23_15DefaultEpilogueISL_NSB_IJNSB_IJlllEEESD_SW_EEES28_NS22_6thread17LinearCombinationISL_Li1EffLNS29_9ScaleType4KindE0ELNS_15FloatRoundStyleE2ESL_EENS_4gemm15EpilogueDefaultEEEEEvvEEEEvNT_6ParamsE,@"STO_CUDA_ENTRY STV_DEFAULT"
_ZN7cutlass13device_kernelINS_4conv6kernel13ConvUniversalINS1_16ConvProblemShapeILNS1_8OperatorE1ELi2EEENS1_10collective14CollectiveConvINS1_46MainloopSm90TmaGmmaWarpSpecializedImplicitGemmILS5_1ELi28ELi2EN4cute5tupleIJNSA_1CILi1EEESD_SD_EEENS1_36KernelImplicitTmaWarpSpecializedSm90ELi1EEENSB_IJNSC_ILi64EEESH_NSB_IJNSC_ILi32EEEEEEEEENS_6half_tESL_NSA_8TiledMMAINSA_8MMA_AtomIJNSA_4SM904GMMA25MMA_64x64x16_F32F16F16_SSILNSP_5MajorE0ELSR_1ELNSP_7ScaleInE1ELSS_1EEEEEENSA_6LayoutISE_NSB_IJNSC_ILi0EEESW_SW_EEEEENSB_IJNSA_10UnderscoreESZ_SZ_EEEEENS7_6detail26Sm90ImplicitGemmTileTraitsINSA_20SM90_TMA_LOAD_IM2COLENSA_14ComposedLayoutINSA_7SwizzleILi2ELi4ELi3EEENSA_18smem_ptr_flag_bitsILi16EEENSV_INSB_IJNSB_IJNSC_ILi8EEES1A_EEENSB_IJSI_SD_EEENSB_IJSD_NSC_ILi28EEEEEEEEENSB_IJNSB_IJSI_NSC_ILi256EEEEEENSB_IJSD_SW_EEENSB_IJSW_NSC_ILi2048EEEEEEEEEEEEEvEENS13_INSA_13SM90_TMA_LOADENS15_INS16_ILi3ELi4ELi3EEES19_NSV_INSB_IJNSB_IJSH_SD_EEENSB_IJS1A_NSC_ILi4EEEEEES1E_EEENSB_IJS1I_NSB_IJSH_NSC_ILi512EEEEEES1K_EEEEEEEvEEEENS_8epilogue10collective6detail29Sm90TmaWarpSpecializedAdapterINS23_15DefaultEpilogueISL_NSB_IJNSB_IJlllEEESD_SW_EEES28_NS22_6thread17LinearCombinationISL_Li1EffLNS29_9ScaleType4KindE0ELNS_15FloatRoundStyleE2ESL_EENS_4gemm15EpilogueDefaultEEEEEvvEEEEvNT_6ParamsE:
[----:B------:R-:W-:Y:S01]  /*0000*/  LDC R1, c[0x0][0x28] ;  /* 0x00000a00ff017b82 */ /* 0x000fe20000000800 */
[----:B------:R-:W0:Y:S01]  /*0010*/  S2R R10, SR_TID.X ;  /* 0x00000000000a7919 */ /* 0x000e220000002100 */
[----:B------:R-:W-:Y:S01]  /*0020*/  ELECT P0, URZ, PT ;  /* 0x00000000003f782f */ /* 0x000fe20003800000 */
[----:B------:R-:W-:Y:S01]  /*0030*/  BSSY B0, `(.L_x_0) ;  /* 0x000000f000007945 */ /* 0x000fe20003800000 */
[--C-:B0-----:R-:W-:Y:S02]  /*0040*/  SHF.R.U32.HI R0, RZ, 0x5, R10.reuse ;  /* 0x00000005ff007819 */ /* 0x101fe4000001160a */
[----:B------:R-:W-:-:S03]  /*0050*/  SHF.R.U32.HI R3, RZ, 0x7, R10 ;  /* 0x00000007ff037819 */ /* 0x000fc6000001160a */
[----:B------:R-:W0:Y:S04]  /*0060*/  SHFL.IDX PT, R2, R0, RZ, 0x1f ;  /* 0x00001fff00027589 */ /* 0x000e2800000e0000 */
[----:B------:R1:W2:Y:S01]  /*0070*/  SHFL.IDX PT, R9, R3, RZ, 0x1f ;  /* 0x00001fff03097589 */ /* 0x0002a200000e0000 */
[----:B0-----:R-:W-:-:S13]  /*0080*/  ISETP.NE.OR P0, PT, R2, RZ, !P0 ;  /* 0x000000ff0200720c */ /* 0x001fda0004705670 */
[----:B-12---:R-:W-:Y:S05]  /*0090*/  @P0 BRA `(.L_x_1) ;  /* 0x0000000000200947 */ /* 0x006fea0003800000 */
[----:B------:R-:W-:Y:S02]  /*00a0*/  ULDC.64 UR4, c[0x0][0x198] ;  /* 0x0000660000047ab9 */ /* 0x000fe40000000a00 */
[----:B------:R-:W-:Y:S02]  /*00b0*/  UIADD3 UR6, UP0, UR4, 0xf0, URZ ;  /* 0x000000f004067890 */ /* 0x000fe4000ff1e03f */
[----:B------:R-:W-:Y:S02]  /*00c0*/  UIADD3 UR4, UP1, UR4, 0x1f0, URZ ;  /* 0x000001f004047890 */ /* 0x000fe4000ff3e03f */
[----:B------:R-:W-:Y:S02]  /*00d0*/  UIADD3.X UR7, URZ, UR5, URZ, UP0, !UPT ;  /* 0x000000053f077290 */ /* 0x000fe400087fe43f */
[----:B------:R-:W-:-:S07]  /*00e0*/  UIADD3.X UR5, URZ, UR5, URZ, UP1, !UPT ;  /* 0x000000053f057290 */ /* 0x000fce0008ffe43f */
[----:B------:R0:W-:Y:S02]  /*00f0*/  UTMACCTL.PF [UR6] ;  /* 0x00000000060079b9 */ /* 0x0001e40008040000 */
[----:B------:R0:W-:Y:S02]  /*0100*/  UTMACCTL.PF [UR4] ;  /* 0x00000000040079b9 */ /* 0x0001e40008040000 */
[----:B0-----:R-:W-:Y:S01]  /*0110*/  NOP ;  /* 0x0000000000007918 */ /* 0x001fe20000000000 */
.L_x_1:
[----:B------:R-:W-:Y:S05]  /*0120*/  BSYNC B0 ;  /* 0x0000000000007941 */ /* 0x000fea0003800000 */
.L_x_0:
[----:B------:R-:W0:Y:S01]  /*0130*/  SHFL.IDX PT, R0, R0, RZ, 0x1f ;  /* 0x00001fff00007589 */ /* 0x000e2200000e0000 */
[----:B------:R-:W-:-:S04]  /*0140*/  SHF.R.S32.HI R3, RZ, 0x1f, R2 ;  /* 0x0000001fff037819 */ /* 0x000fc80000011402 */
[----:B------:R-:W-:Y:S02]  /*0150*/  LEA.HI R3, R3, R2, RZ, 0x2 ;  /* 0x0000000203037211 */ /* 0x000fe400078f10ff */
[----:B0-----:R-:W-:-:S13]  /*0160*/  ISETP.NE.AND P0, PT, R0, RZ, PT ;  /* 0x000000ff0000720c */ /* 0x001fda0003f05270 */
[----:B------:R-:W-:Y:S05]  /*0170*/  @P0 BRA `(.L_x_2) ;  /* 0x0000000400240947 */ /* 0x000fea0003800000 */
[----:B------:R-:W-:Y:S01]  /*0180*/  ELECT P0, URZ, PT ;  /* 0x00000000003f782f */ /* 0x000fe20003800000 */
[----:B------:R-:W-:-:S12]  /*0190*/  BSSY B0, `(.L_x_2) ;  /* 0x0000047000007945 */ /* 0x000fd80003800000 */
[----:B------:R-:W-:Y:S05]  /*01a0*/  @!P0 BRA `(.L_x_3) ;  /* 0x0000000400148947 */ /* 0x000fea0003800000 */
[----:B------:R-:W0:Y:S01]  /*01b0*/  S2UR UR8, SR_CgaCtaId ;  /* 0x00000000000879c3 */ /* 0x000e220000008800 */
[----:B------:R-:W-:Y:S01]  /*01c0*/  UMOV UR4, 0x400 ;  /* 0x0000040000047882 */ /* 0x000fe20000000000 */
[----:B------:R-:W-:Y:S01]  /*01d0*/  UMOV UR5, 0x1 ;  /* 0x0000000100057882 */ /* 0x000fe20000000000 */
[----:B------:R-:W-:Y:S02]  /*01e0*/  UMOV UR6, 0x80 ;  /* 0x0000008000067882 */ /* 0x000fe40000000000 */
[----:B------:R-:W-:-:S04]  /*01f0*/  UIADD3 UR6, -UR6, 0x100000, URZ ;  /* 0x0010000006067890 */ /* 0x000fc8000fffe13f */
[----:B------:R-:W-:Y:S02]  /*0200*/  USHF.L.U32 UR7, UR6, 0xb, URZ ;  /* 0x0000000b06077899 */ /* 0x000fe4000800063f */
[----:B------:R-:W-:Y:S02]  /*0210*/  USHF.L.U32 UR6, UR6, 0x1, URZ ;  /* 0x0000000106067899 */ /* 0x000fe4000800063f */
[----:B0-----:R-:W-:Y:S02]  /*0220*/  ULEA UR8, UR8, UR4, 0x18 ;  /* 0x0000000408087291 */ /* 0x001fe4000f8ec03f */
[----:B------:R-:W-:-:S04]  /*0230*/  UIADD3 UR4, -UR5, 0x100000, URZ ;  /* 0x0010000005047890 */ /* 0x000fc8000fffe13f */
[----:B------:R-:W-:Y:S02]  /*0240*/  USHF.L.U32 UR5, UR4, 0xb, URZ ;  /* 0x0000000b04057899 */ /* 0x000fe4000800063f */
[----:B------:R-:W-:Y:S01]  /*0250*/  USHF.L.U32 UR4, UR4, 0x1, URZ ;  /* 0x0000000104047899 */ /* 0x000fe2000800063f */
[----:B------:R-:W0:Y:S11]  /*0260*/  FENCE.VIEW.ASYNC.S ;  /* 0x00000000000073c6 */ /* 0x000e360000000000 */
[----:B0-----:R0:W1:Y:S01]  /*0270*/  SYNCS.EXCH.64 URZ, [UR8+0x38000], UR4 ;  /* 0x03800004083f75b2 */ /* 0x0010620008000100 */
[----:B------:R0:W2:Y:S01]  /*0280*/  SYNCS.EXCH.64 URZ, [UR8+0x380e0], UR6 ;  /* 0x0380e006083f75b2 */ /* 0x0000a20008000100 */
[----:B------:R0:W3:Y:S01]  /*0290*/  SYNCS.EXCH.64 URZ, [UR8+0x38008], UR4 ;  /* 0x03800804083f75b2 */ /* 0x0000e20008000100 */
[----:B------:R0:W4:Y:S01]  /*02a0*/  SYNCS.EXCH.64 URZ, [UR8+0x380e8], UR6 ;  /* 0x0380e806083f75b2 */ /* 0x0001220008000100 */
[----:B------:R0:W0:Y:S01]  /*02b0*/  SYNCS.EXCH.64 URZ, [UR8+0x38010], UR4 ;  /* 0x03801004083f75b2 */ /* 0x0000220008000100 */
        /* <DEDUP_REMOVED lines=51> */
[----:B-1234-:R-:W-:Y:S01]  /*05f0*/  NOP ;  /* 0x0000000000007918 */ /* 0x01efe20000000000 */
.L_x_3:
[----:B0-----:R-:W-:Y:S05]  /*0600*/  BSYNC B0 ;  /* 0x0000000000007941 */ /* 0x001fea0003800000 */
.L_x_2:
[----:B------:R-:W-:Y:S01]  /*0610*/  ULDC.64 UR4, c[0x0][0x598] ;  /* 0x0001660000047ab9 */ /* 0x000fe20000000a00 */
[----:B------:R-:W-:Y:S01]  /*0620*/  LOP3.LUT R3, R3, 0xfffffffc, RZ, 0xc0, !PT ;  /* 0xfffffffc03037812 */ /* 0x000fe200078ec0ff */
[----:B------:R-:W-:Y:S01]  /*0630*/  NOP ;  /* 0x0000000000007918 */ /* 0x000fe20000000000 */
[----:B------:R-:W-:Y:S01]  /*0640*/  ISETP.NE.U32.AND P0, PT, RZ, UR4, PT ;  /* 0x00000004ff007c0c */ /* 0x000fe2000bf05070 */
[----:B------:R-:W-:Y:S01]  /*0650*/  NOP ;  /* 0x0000000000007918 */ /* 0x000fe20000000000 */
[----:B------:R-:W-:Y:S01]  /*0660*/  BAR.SYNC.DEFER_BLOCKING 0x0 ;  /* 0x0000000000007b1d */ /* 0x000fe20000010000 */
[----:B------:R-:W-:Y:S01]  /*0670*/  IMAD.IADD R8, R2, 0x1, -R3 ;  /* 0x0000000102087824 */ /* 0x000fe200078e0a03 */
[----:B------:R-:W-:Y:S02]  /*0680*/  ISETP.NE.AND.EX P0, PT, RZ, UR5, PT, P0 ;  /* 0x00000005ff007c0c */ /* 0x000fe4000bf05300 */
[C---:B------:R-:W-:Y:S02]  /*0690*/  ISETP.NE.AND P2, PT, R9.reuse, 0x1, PT ;  /* 0x000000010900780c */ /* 0x040fe40003f45270 */
[----:B------:R-:W-:Y:S01]  /*06a0*/  LOP3.LUT P1, RZ, R9, R8, RZ, 0xfc, !PT ;  /* 0x0000000809ff7212 */ /* 0x000fe2000782fcff */
[----:B------:R-:W-:-:S03]  /*06b0*/  ULDC.64 UR12, c[0x0][0x208] ;  /* 0x00008200000c7ab9 */ /* 0x000fc60000000a00 */
[----:B------:R-:W-:-:S04]  /*06c0*/  SEL R3, RZ, 0x1, P1 ;  /* 0x00000001ff037807 */ /* 0x000fc80000800000 */
[----:B------:R-:W-:Y:S01]  /*06d0*/  SEL R3, R3, 0x2, P2 ;  /* 0x0000000203037807 */ /* 0x000fe20001000000 */
[----:B------:R-:W-:Y:S06]  /*06e0*/  @!P0 BRA `(.L_x_4) ;  /* 0x00000000001c8947 */ /* 0x000fec0003800000 */
[----:B------:R-:W0:Y:S02]  /*06f0*/  LDC.64 R4, c[0x0][0x598] ;  /* 0x00016600ff047b82 */ /* 0x000e240000000a00 */
[----:B0-----:R-:W2:Y:S02]  /*0700*/  LDG.E.64 R4, desc[UR12][R4.64] ;  /* 0x0000000c04047981 */ /* 0x001ea4000c1e1b00 */
[----:B--2---:R-:W-:-:S04]  /*0710*/  ISETP.NE.U32.AND P0, PT, R4, RZ, PT ;  /* 0x000000ff0400720c */ /* 0x004fc80003f05070 */
[----:B------:R-:W-:-:S13]  /*0720*/  ISETP.NE.AND.EX P0, PT, R5, RZ, PT, P0 ;  /* 0x000000ff0500720c */ /* 0x000fda0003f05300 */
[----:B------:R-:W-:Y:S05]  /*0730*/  @!P0 BRA `(.L_x_4) ;  /* 0x0000000000088947 */ /* 0x000fea0003800000 */
[----:B------:R2:W5:Y:S01]  /*0740*/  LD.E R0, desc[UR12][R4.64] ;  /* 0x0000000c04007980 */ /* 0x000562000c101900 */
[----:B------:R-:W-:Y:S05]  /*0750*/  BRA `(.L_x_5) ;  /* 0x0000000000207947 */ /* 0x000fea0003800000 */
.L_x_4:
[----:B------:R-:W-:Y:S02]  /*0760*/  ULDC.64 UR4, c[0x0][0x588] ;  /* 0x0001620000047ab9 */ /* 0x000fe40000000a00 */
[----:B------:R-:W-:-:S04]  /*0770*/  ISETP.NE.U32.AND P0, PT, RZ, UR4, PT ;  /* 0x00000004ff007c0c */ /* 0x000fc8000bf05070 */
[----:B------:R-:W-:-:S13]  /*0780*/  ISETP.NE.AND.EX P0, PT, RZ, UR5, PT, P0 ;  /* 0x00000005ff007c0c */ /* 0x000fda000bf05300 */
[----:B------:R-:W-:Y:S05]  /*0790*/  @!P0 BRA `(.L_x_6) ;  /* 0x00000000000c8947 */ /* 0x000fea0003800000 */
[----:B------:R-:W0:Y:S02]  /*07a0*/  LDC.64 R4, c[0x0][0x588] ;  /* 0x00016200ff047b82 */ /* 0x000e240000000a00 */
[----:B0-----:R0:W5:Y:S01]  /*07b0*/  LDG.E R0, desc[UR12][R4.64] ;  /* 0x0000000c04007981 */ /* 0x001162000c1e1900 */
[----:B------:R-:W-:Y:S05]  /*07c0*/  BRA `(.L_x_5) ;  /* 0x0000000000047947 */ /* 0x000fea0003800000 */
.L_x_6:
[----:B------:R-:W1:Y:S02]  /*07d0*/  LDC R0, c[0x0][0x580] ;  /* 0x00016000ff007b82 */ /* 0x000e640000000800 */
.L_x_5:
[----:B------:R-:W-:Y:S02]  /*07e0*/  ULDC.64 UR4, c[0x0][0x5a0] ;  /* 0x0001680000047ab9 */ /* 0x000fe40000000a00 */
[----:B------:R-:W-:-:S04]  /*07f0*/  ISETP.NE.U32.AND P0, PT, RZ, UR4, PT ;  /* 0x00000004ff007c0c */ /* 0x000fc8000bf05070 */
[----:B------:R-:W-:-:S13]  /*0800*/  ISETP.NE.AND.EX P0, PT, RZ, UR5, PT, P0 ;  /* 0x00000005ff007c0c */ /* 0x000fda000bf05300 */
[----:B------:R-:W-:Y:S05]  /*0810*/  @!P0 BRA `(.L_x_7) ;  /* 0x00000000001c8947 */ /* 0x000fea0003800000 */
[----:B0-2---:R-:W0:Y:S02]  /*0820*/  LDC.64 R4, c[0x0][0x5a0] ;  /* 0x00016800ff047b82 */ /* 0x005e240000000a00 */
[----:B0-----:R-:W2:Y:S02]  /*0830*/  LDG.E.64 R4, desc[UR12][R4.64] ;  /* 0x0000000c04047981 */ /* 0x001ea4000c1e1b00 */
[----:B--2---:R-:W-:-:S04]  /*0840*/  ISETP.NE.U32.AND P0, PT, R4, RZ, PT ;  /* 0x000000ff0400720c */ /* 0x004fc80003f05070 */
[----:B------:R-:W-:-:S13]  /*0850*/  ISETP.NE.AND.EX P0, PT, R5, RZ, PT, P0 ;  /* 0x000000ff0500720c */ /* 0x000fda0003f05300 */
[----:B------:R-:W-:Y:S05]  /*0860*/  @!P0 BRA `(.L_x_7) ;  /* 0x0000000000088947 */ /* 0x000fea0003800000 */
[----:B------:R0:W5:Y:S01]  /*0870*/  LD.E R2, desc[UR12][R4.64] ;  /* 0x0000000c04027980 */ /* 0x000162000c101900 */
[----:B------:R-:W-:Y:S05]  /*0880*/  BRA `(.L_x_8) ;  /* 0x0000000000207947 */ /* 0x000fea0003800000 */
.L_x_7:
[----:B------:R-:W-:Y:S02]  /*0890*/  ULDC.64 UR4, c[0x0][0x590] ;  /* 0x0001640000047ab9 */ /* 0x000fe40000000a00 */
[----:B------:R-:W-:-:S04]  /*08a0*/  ISETP.NE.U32.AND P0, PT, RZ, UR4, PT ;  /* 0x00000004ff007c0c */ /* 0x000fc8000bf05070 */
[----:B------:R-:W-:-:S13]  /*08b0*/  ISETP.NE.AND.EX P0, PT, RZ, UR5, PT, P0 ;  /* 0x00000005ff007c0c */ /* 0x000fda000bf05300 */
[----:B------:R-:W-:Y:S05]  /*08c0*/  @!P0 BRA `(.L_x_9) ;  /* 0x00000000000c8947 */ /* 0x000fea0003800000 */
[----:B0-2---:R-:W0:Y:S02]  /*08d0*/  LDC.64 R4, c[0x0][0x590] ;  /* 0x00016400ff047b82 */ /* 0x005e240000000a00 */
[----:B0-----:R4:W5:Y:S01]  /*08e0*/  LDG.E R2, desc[UR12][R4.64] ;  /* 0x0000000c04027981 */ /* 0x001962000c1e1900 */
[----:B------:R-:W-:Y:S05]  /*08f0*/  BRA `(.L_x_8) ;  /* 0x0000000000047947 */ /* 0x000fea0003800000 */
.L_x_9:
[----:B------:R-:W3:Y:S02]  /*0900*/  LDC R2, c[0x0][0x584] ;  /* 0x00016100ff027b82 */ /* 0x000ee40000000800 */
.L_x_8:
[----:B------:R-:W1:Y:S01]  /*0910*/  LDC R6, c[0x0][0x3c4] ;  /* 0x0000f100ff067b82 */ /* 0x000e620000000800 */
[----:B------:R-:W-:-:S07]  /*0920*/  ISETP.NE.AND P0, PT, R9, RZ, PT ;  /* 0x000000ff0900720c */ /* 0x000fce0003f05270 */
[----:B0-2-4-:R-:W0:Y:S01]  /*0930*/  LDC.64 R4, c[0x0][0x3c8] ;  /* 0x0000f200ff047b82 */ /* 0x015e220000000a00 */
[----:B-1----:R-:W-:-:S05]  /*0940*/  VIADD R6, R6, 0x1f ;  /* 0x0000001f06067836 */ /* 0x002fca0000000000 */
[----:B------:R-:W-:-:S04]  /*0950*/  SHF.R.S32.HI R7, RZ, 0x1f, R6 ;  /* 0x0000001fff077819 */ /* 0x000fc80000011406 */
[----:B------:R-:W-:-:S04]  /*0960*/  LEA.HI R7, R7, R6, RZ, 0x5 ;  /* 0x0000000607077211 */ /* 0x000fc800078f28ff */
[----:B------:R-:W-:-:S05]  /*0970*/  SHF.R.S32.HI R7, RZ, 0x5, R7 ;  /* 0x00000005ff077819 */ /* 0x000fca0000011407 */
[----:B0-----:R-:W-:-:S04]  /*0980*/  IMAD R6, R7, R4, RZ ;  /* 0x0000000407067224 */ /* 0x001fc800078e02ff */
[----:B------:R-:W-:Y:S01]  /*0990*/  IMAD R6, R6, R5, RZ ;  /* 0x0000000506067224 */ /* 0x000fe200078e02ff */
[----:B------:R-:W-:Y:S06]  /*09a0*/  @!P0 BRA `(.L_x_10) ;  /* 0x0000002c008c8947 */ /* 0x000fec0003800000 */
[----:B------:R-:W-:-:S13]  /*09b0*/  ISETP.NE.AND P0, PT, R9, 0x1, PT ;  /* 0x000000010900780c */ /* 0x000fda0003f05270 */
[----:B------:R-:W-:Y:S05]  /*09c0*/  @P0 EXIT ;  /* 0x000000000000094d */ /* 0x000fea0003800000 */
[----:B------:R-:W-:Y:S01]  /*09d0*/  ISETP.GE.AND P0, PT, R6, 0x1, PT ;  /* 0x000000010600780c */ /* 0x000fe20003f06270 */
[----:B------:R-:W-:Y:S01]  /*09e0*/  UMOV UR4, URZ ;  /* 0x0000003f00047c82 */ /* 0x000fe20008000000 */
[----:B------:R-:W-:Y:S02]  /*09f0*/  CS2R R54, SRZ ;  /* 0x0000000000367805 */ /* 0x000fe4000001ff00 */
[----:B------:R-:W-:Y:S02]  /*0a00*/  CS2R R24, SRZ ;  /* 0x0000000000187805 */ /* 0x000fe4000001ff00 */
[----:B------:R-:W-:Y:S02]  /*0a10*/  CS2R R26, SRZ ;  /* 0x00000000001a7805 */ /* 0x000fe4000001ff00 */
[----:B------:R-:W-:Y:S02]  /*0a20*/  CS2R R28, SRZ ;  /* 0x00000000001c7805 */ /* 0x000fe4000001ff00 */
[----:B------:R-:W-:-:S02]  /*0a30*/  CS2R R30, SRZ ;  /* 0x00000000001e7805 */ /* 0x000fc4000001ff00 */
[----:B------:R-:W-:Y:S02]  /*0a40*/  CS2R R32, SRZ ;  /* 0x0000000000207805 */ /* 0x000fe4000001ff00 */
        /* <DEDUP_REMOVED lines=9> */
[----:B------:R-:W-:Y:S01]  /*0ae0*/  CS2R R52, SRZ ;  /* 0x0000000000347805 */ /* 0x000fe2000001ff00 */
[----:B------:R-:W-:Y:S06]  /*0af0*/  @!P0 BRA `(.L_x_11) ;  /* 0x0000000000748947 */ /* 0x000fec0003800000 */
[----:B------:R-:W-:-:S04]  /*0b00*/  LOP3.LUT R8, R3, 0x1, RZ, 0xfc, !PT ;  /* 0x0000000103087812 */ /* 0x000fc800078efcff */
[----:B------:R-:W-:-:S13]  /*0b10*/  ISETP.NE.AND P0, PT, R8, 0x3, PT ;  /* 0x000000030800780c */ /* 0x000fda0003f05270 */
[----:B------:R-:W-:Y:S05]  /*0b20*/  @!P0 BRA `(.L_x_12) ;  /* 0x0000000000048947 */ /* 0x000fea0003800000 */
[----:B------:R-:W-:Y:S01]  /*0b30*/  BPT.TRAP 0x1 ;  /* 0x000000040000795c */ /* 0x000fe20000300000 */
.L_x_12:
[----:B------:R-:W0:Y:S01]  /*0b40*/  S2UR UR5, SR_CgaCtaId ;  /* 0x00000000000579c3 */ /* 0x000e220000008800 */
[----:B------:R-:W-:Y:S01]  /*0b50*/  SHF.L.U32 R8, RZ, 0x1f, RZ ;  /* 0x0000001fff087819 */ /* 0x000fe200000006ff */
[----:B------:R-:W-:Y:S02]  /*0b60*/  UMOV UR4, 0x400 ;  /* 0x0000040000047882 */ /* 0x000fe40000000000 */
[----:B0-----:R-:W-:-:S12]  /*0b70*/  ULEA UR5, UR5, UR4, 0x18 ;  /* 0x0000000405057291 */ /* 0x001fd8000f8ec03f */
.L_x_13:
[----:B0-----:R-:W-:-:S04]  /*0b80*/  IMAD.U32 R9, RZ, RZ, UR5 ;  /* 0x00000005ff097e24 */ /* 0x001fc8000f8e00ff */
[----:B------:R0:W1:Y:S03]  /*0b90*/  SYNCS.PHASECHK.TRANS64.TRYWAIT P0, [R9+URZ+0x38000], R8 ;  /* 0x03800008090075a7 */ /* 0x000066000800017f */
[----:B-1----:R-:W-:Y:S05]  /*0ba0*/  @!P0 NANOSLEEP.SYNCS 0x989680 ;  /* 0x009896800000895d */ /* 0x002fea0003900000 */
[----:B------:R-:W1:Y:S02]  /*0bb0*/  @!P0 SYNCS.PHASECHK.TRANS64 P0, [R9+URZ+0x38000], R8 ;  /* 0x03800008090085a7 */ /* 0x000e64000800007f */
[----:B-1----:R-:W-:Y:S05]  /*0bc0*/  @!P0 BRA `(.L_x_13) ;  /* 0xfffffffc00ec8947 */ /* 0x002fea000383ffff */
[----:B------:R-:W-:Y:S01]  /*0bd0*/  USHF.R.U32.HI UR4, URZ, 0x4, UR5 ;  /* 0x000000043f047899 */ /* 0x000fe20008011605 */
[----:B------:R-:W-:Y:S01]  /*0be0*/  WARPGROUP.ARRIVE ;  /* 0x00000000000079c5 */ /* 0x000fe20000000000 */
[----:B------:R-:W-:Y:S02]  /*0bf0*/  UIADD3 UR5, UR5, 0x1c000, URZ ;  /* 0x0001c00005057890 */ /* 0x000fe4000fffe03f */
[----:B------:R-:W-:Y:S02]  /*0c00*/  ULOP3.LUT UR4, UR4, 0x3fff, URZ, 0xc0, !UPT ;  /* 0x00003fff04047892 */ /* 0x000fe4000f8ec03f */
[----:B------:R-:W-:Y:S02]  /*0c10*/  USHF.R.U32.HI UR5, URZ, 0x4, UR5 ;  /* 0x000000043f057899 */ /* 0x000fe40008011605 */
[----:B------:R-:W-:Y:S02]  /*0c20*/  ULOP3.LUT UR4, UR4, 0x10000, URZ, 0xfc, !UPT ;  /* 0x0001000004047892 */ /* 0x000fe4000f8efc3f */
[----:B------:R-:W-:Y:S01]  /*0c30*/  ULOP3.LUT UR6, UR5, 0x3fff, URZ, 0xc0, !UPT ;  /* 0x00003fff05067892 */ /* 0x000fe2000f8ec03f */
[----:B------:R-:W-:-:S02]  /*0c40*/  UMOV UR7, 0x40000040 ;  /* 0x4000004000077882 */ /* 0x000fc40000000000 */
[----:B------:R-:W-:-:S06]  /*0c50*/  UMOV UR5, 0x80000020 ;  /* 0x8000002000057882 */ /* 0x000fcc0000000000 */
[----:B------:R-:W-:Y:S01]  /*0c60*/  HGMMA.64x64x16.F32 R24, gdesc[UR4].tnspB, RZ, !UPT ;  /* 0x40e00000041879f0 */ /* 0x000fe2000c7008ff */
[----:B------:R-:W-:Y:S02]  /*0c70*/  UIADD3 UR4, UR4, 0x2, URZ ;  /* 0x0000000204047890 */ /* 0x000fe4000fffe03f */
[----:B------:R-:W-:Y:S01]  /*0c80*/  UIADD3 UR6, UR6, 0x80, URZ ;  /* 0x0000008006067890 */ /* 0x000fe2000fffe03f */
[----:B------:R-:W-:Y:S01]  /*0c90*/  UMOV UR5, 0x80000020 ;  /* 0x8000002000057882 */ /* 0x000fe20000000000 */
[----:B------:R-:W-:-:S07]  /*0ca0*/  UMOV UR7, 0x40000040 ;  /* 0x4000004000077882 */ /* 0x000fce0000000000 */
[----:B------:R-:W-:Y:S01]  /*0cb0*/  HGMMA.64x64x16.F32 R24, gdesc[UR4].tnspB, R24, gsb0 ;  /* 0x40e00000041879f0 */ /* 0x000fe20008000818 */
[----:B------:R-:W-:-:S05]  /*0cc0*/  UMOV UR4, 0x1 ;  /* 0x0000000100047882 */ /* 0x000fca0000000000 */
.L_x_11:
[----:B0-----:R-:W-:-:S05]  /*0cd0*/  VIMNMX R9, R6, 0x1, PT ;  /* 0x0000000106097848 */ /* 0x001fca0003fe0100 */
[----:B------:R-:W-:-:S05]  /*0ce0*/  IMAD.IADD R8, R6, 0x1, -R9 ;  /* 0x0000000106087824 */ /* 0x000fca00078e0a09 */
[----:B------:R-:W-:-:S13]  /*0cf0*/  ISETP.GE.AND P0, PT, R8, 0x1, PT ;  /* 0x000000010800780c */ /* 0x000fda0003f06270 */
[----:B------:R-:W-:Y:S05]  /*0d00*/  @!P0 BRA `(.L_x_14) ;  /* 0x0000000000f48947 */ /* 0x000fea0003800000 */
[----:B------:R-:W0:Y:S01]  /*0d10*/  S2UR UR6, SR_CgaCtaId ;  /* 0x00000000000679c3 */ /* 0x000e220000008800 */
[----:B------:R-:W-:Y:S01]  /*0d20*/  IMAD R4, R4, R5, RZ ;  /* 0x0000000504047224 */ /* 0x000fe200078e02ff */
[----:B------:R-:W-:Y:S01]  /*0d30*/  UMOV UR5, 0x400 ;  /* 0x0000040000057882 */ /* 0x000fe20000000000 */
[----:B------:R-:W-:Y:S01]  /*0d40*/  LOP3.LUT R9, R3, 0x1, RZ, 0xfc, !PT ;  /* 0x0000000103097812 */ /* 0x000fe200078efcff */
[----:B------:R-:W-:Y:S01]  /*0d50*/  UISETP.NE.U32.AND UP0, UPT, UR4, URZ, UPT ;  /* 0x0000003f0400728c */ /* 0x000fe2000bf05070 */
[----:B------:R-:W-:Y:S02]  /*0d60*/  IMAD R4, R7, R4, RZ ;  /* 0x0000000407047224 */ /* 0x000fe400078e02ff */
[----:B------:R-:W-:-:S03]  /*0d70*/  IMAD.MOV.U32 R7, RZ, RZ, RZ ;  /* 0x000000ffff077224 */ /* 0x000fc600078e00ff */
[----:B------:R-:W-:-:S04]  /*0d80*/  LOP3.LUT R5, RZ, R4, RZ, 0x33, !PT ;  /* 0x00000004ff057212 */ /* 0x000fc800078e33ff */
[----:B------:R-:W-:-:S04]  /*0d90*/  VIMNMX R5, R5, -0x2, !PT ;  /* 0xfffffffe05057848 */ /* 0x000fc80007fe0100 */
[----:B------:R-:W-:Y:S01]  /*0da0*/  IADD3 R4, R5, 0x2, R4 ;  /* 0x0000000205047810 */ /* 0x000fe20007ffe004 */
[----:B0-----:R-:W-:-:S04]  /*0db0*/  ULEA UR7, UR6, UR5, 0x18 ;  /* 0x0000000506077291 */ /* 0x001fc8000f8ec03f */
[----:B------:R-:W-:Y:S02]  /*0dc0*/  UIADD3 UR5, UR7, 0x1c000, URZ ;  /* 0x0001c00007057890 */ /* 0x000fe4000fffe03f */
[----:B------:R-:W-:Y:S02]  /*0dd0*/  USHF.R.U32.HI UR6, URZ, 0x4, UR7 ;  /* 0x000000043f067899 */ /* 0x000fe40008011607 */
[----:B------:R-:W-:Y:S02]  /*0de0*/  USHF.R.U32.HI UR5, URZ, 0x4, UR5 ;  /* 0x000000043f057899 */ /* 0x000fe40008011605 */
[----:B------:R-:W-:Y:S02]  /*0df0*/  ULOP3.LUT UR6, UR6, 0x3fff, URZ, 0xc0, !UPT ;  /* 0x00003fff06067892 */ /* 0x000fe4000f8ec03f */
[----:B------:R-:W-:Y:S02]  /*0e00*/  ULOP3.LUT UR14, UR5, 0x3fff, URZ, 0xc0, !UPT ;  /* 0x00003fff050e7892 */ /* 0x000fe4000f8ec03f */
[----:B------:R-:W-:Y:S01]  /*0e10*/  ULOP3.LUT UR15, UR6, 0x10000, URZ, 0xfc, !UPT ;  /* 0x00010000060f7892 */ /* 0x000fe2000f8efc3f */
[----:B------:R-:W-:-:S11]  /*0e20*/  UMOV UR5, URZ ;  /* 0x0000003f00057c82 */ /* 0x000fd60008000000 */
.L_x_19:
[----:B------:R-:W-:-:S13]  /*0e30*/  ISETP.NE.AND P1, PT, R9, 0x3, PT ;  /* 0x000000030900780c */ /* 0x000fda0003f25270 */
[----:B0-----:R-:W-:Y:S05]  /*0e40*/  @!P1 BRA `(.L_x_15) ;  /* 0x0000000000049947 */ /* 0x001fea0003800000 */
[----:B------:R-:W-:Y:S01]  /*0e50*/  BPT.TRAP 0x1 ;  /* 0x000000040000795c */ /* 0x000fe20000300000 */
.L_x_15:
[----:B------:R-:W-:Y:S01]  /*0e60*/  SHF.L.U32 R5, R7, 0x1f, RZ ;  /* 0x0000001f07057819 */ /* 0x000fe200000006ff */
[----:B------:R-:W-:-:S12]  /*0e70*/  ULEA UR6, UR4, UR7, 0x3 ;  /* 0x0000000704067291 */ /* 0x000fd8000f8e183f */
.L_x_16:
[----:B0-----:R-:W-:-:S04]  /*0e80*/  IMAD.U32 R10, RZ, RZ, UR6 ;  /* 0x00000006ff0a7e24 */ /* 0x001fc8000f8e00ff */
[----:B------:R0:W1:Y:S03]  /*0e90*/  SYNCS.PHASECHK.TRANS64.TRYWAIT P0, [R10+URZ+0x38000], R5 ;  /* 0x038000050a0075a7 */ /* 0x000066000800017f */
[----:B-1----:R-:W-:Y:S05]  /*0ea0*/  @!P0 NANOSLEEP.SYNCS 0x989680 ;  /* 0x009896800000895d */ /* 0x002fea0003900000 */
[----:B------:R-:W1:Y:S02]  /*0eb0*/  @!P0 SYNCS.PHASECHK.TRANS64 P0, [R10+URZ+0x38000], R5 ;  /* 0x038000050a0085a7 */ /* 0x000e64000800007f */
[----:B-1----:R-:W-:Y:S05]  /*0ec0*/  @!P0 BRA `(.L_x_16) ;  /* 0xfffffffc00ec8947 */ /* 0x002fea000383ffff */
[----:B------:R-:W-:Y:S01]  /*0ed0*/  ULEA UR8, UR4, UR15, 0x8 ;  /* 0x0000000f04087291 */ /* 0x000fe2000f8e403f */
[----:B------:R-:W-:Y:S01]  /*0ee0*/  WARPGROUP.ARRIVE ;  /* 0x00000000000079c5 */ /* 0x000fe20000000000 */
[----:B------:R-:W-:Y:S01]  /*0ef0*/  ULEA UR10, UR4, UR14, 0x8 ;  /* 0x0000000e040a7291 */ /* 0x000fe2000f8e403f */
[----:B------:R-:W-:Y:S01]  /*0f00*/  UMOV UR9, 0x80000020 ;  /* 0x8000002000097882 */ /* 0x000fe20000000000 */
[----:B------:R-:W-:-:S07]  /*0f10*/  UMOV UR11, 0x40000040 ;  /* 0x40000040000b7882 */ /* 0x000fce0000000000 */
[----:B------:R-:W-:Y:S01]  /*0f20*/  HGMMA.64x64x16.F32 R24, gdesc[UR8].tnspB, R24, UP0 ;  /* 0x40e00000081879f0 */ /* 0x000fe2000bf00818 */
[----:B------:R-:W-:Y:S02]  /*0f30*/  UIADD3 UR8, UR8, 0x2, URZ ;  /* 0x0000000208087890 */ /* 0x000fe4000fffe03f */
[----:B------:R-:W-:Y:S01]  /*0f40*/  UIADD3 UR10, UR10, 0x80, URZ ;  /* 0x000000800a0a7890 */ /* 0x000fe2000fffe03f */
[----:B------:R-:W-:Y:S01]  /*0f50*/  UMOV UR9, 0x80000020 ;  /* 0x8000002000097882 */ /* 0x000fe20000000000 */
[----:B------:R-:W-:-:S07]  /*0f60*/  UMOV UR11, 0x40000040 ;  /* 0x40000040000b7882 */ /* 0x000fce0000000000 */
[----:B------:R-:W-:Y:S03]  /*0f70*/  HGMMA.64x64x16.F32 R24, gdesc[UR8].tnspB, R24, gsb0 ;  /* 0x40e00000081879f0 */ /* 0x000fe60008000818 */
[----:B------:R-:W-:Y:S02]  /*0f80*/  WARPGROUP.DEPBAR.LE gsb0, 0x1 ;  /* 0x00008000000079c5 */ /* 0x000fe40000010100 */
[----:B------:R-:W-:Y:S05]  /*0f90*/  @!P1 BRA `(.L_x_17) ;  /* 0x0000000000049947 */ /* 0x000fea0003800000 */
[----:B------:R-:W-:Y:S01]  /*0fa0*/  BPT.TRAP 0x1 ;  /* 0x000000040000795c */ /* 0x000fe20000300000 */
.L_x_17:
[----:B------:R-:W-:Y:S01]  /*0fb0*/  ULEA UR6, UR5, UR7, 0x3 ;  /* 0x0000000705067291 */ /* 0x000fe2000f8e183f */
[----:B------:R-:W-:-:S03]  /*0fc0*/  ISETP.GT.U32.AND P0, PT, R3, 0x1, PT ;  /* 0x000000010300780c */ /* 0x000fc60003f04070 */
[----:B------:R-:W-:-:S04]  /*0fd0*/  UIADD3 UR6, UR6, 0x380e0, URZ ;  /* 0x000380e006067890 */ /* 0x000fc8000fffe03f */
[----:B------:R-:W-:-:S09]  /*0fe0*/  UPRMT UR6, URZ, 0x654, UR6 ;  /* 0x000006543f067896 */ /* 0x000fd20008000006 */
[----:B------:R-:W-:Y:S01]  /*0ff0*/  SYNCS.ARRIVE.TRANS64.RED.A1T0 RZ, [UR6], RZ ;  /* 0x000000ffffff79a7 */ /* 0x000fe20008100406 */
[----:B------:R-:W-:Y:S05]  /*1000*/  @P0 BRA `(.L_x_18) ;  /* 0x0000000000040947 */ /* 0x000fea0003800000 */
[----:B------:R-:W-:Y:S01]  /*1010*/  BPT.TRAP 0x1 ;  /* 0x000000040000795c */ /* 0x000fe20000300000 */
.L_x_18:
[----:B------:R-:W-:Y:S01]  /*1020*/  VIADD R4, R4, 0xffffffff ;  /* 0xffffffff04047836 */ /* 0x000fe20000000000 */
[----:B------:R-:W-:Y:S02]  /*1030*/  UIADD3 UR4, UR4, 0x1, URZ ;  /* 0x0000000104047890 */ /* 0x000fe4000fffe03f */
[----:B------:R-:W-:Y:S02]  /*1040*/  UIADD3 UR5, UR5, 0x1, URZ ;  /* 0x0000000105057890 */ /* 0x000fe4000fffe03f */
[----:B------:R-:W-:Y:S01]  /*1050*/  ISETP.GT.AND P0, PT, R4, 0x1, PT ;  /* 0x000000010400780c */ /* 0x000fe20003f04270 */
[----:B------:R-:W-:Y:S02]  /*1060*/  UISETP.NE.AND UP0, UPT, UR4, 0x1c, UPT ;  /* 0x0000001c0400788c */ /* 0x000fe4000bf05270 */
[----:B------:R-:W-:Y:S02]  /*1070*/  UISETP.NE.AND UP1, UPT, UR5, 0x1c, UPT ;  /* 0x0000001c0500788c */ /* 0x000fe4000bf25270 */
[----:B------:R-:W-:-:S02]  /*1080*/  USEL UR6, URZ, 0x1, UP0 ;  /* 0x000000013f067887 */ /* 0x000fc40008000000 */
[----:B------:R-:W-:Y:S02]  /*1090*/  USEL UR4, UR4, URZ, UP0 ;  /* 0x0000003f04047287 */ /* 0x000fe40008000000 */
[----:B------:R-:W-:Y:S02]  /*10a0*/  USEL UR5, UR5, URZ, UP1 ;  /* 0x0000003f05057287 */ /* 0x000fe40008800000 */
[----:B------:R-:W-:Y:S01]  /*10b0*/  UPLOP3.LUT UP0, UPT, UPT, UPT, UPT, 0x80, 0x0 ;  /* 0x000000000000789c */ /* 0x000fe20003f0f070 */
[----:B------:R-:W-:Y:S01]  /*10c0*/  LOP3.LUT R7, R7, UR6, RZ, 0x3c, !PT ;  /* 0x0000000607077c12 */ /* 0x000fe2000f8e3cff */
[----:B------:R-:W-:Y:S09]  /*10d0*/  @P0 BRA `(.L_x_19) ;  /* 0xfffffffc00540947 */ /* 0x000ff2000383ffff */
.L_x_14:
[----:B------:R-:W-:Y:S01]  /*10e0*/  ISETP.GE.AND P0, PT, R6, 0x1, PT ;  /* 0x000000010600780c */ /* 0x000fe20003f06270 */
[----:B------:R-:W-:-:S12]  /*10f0*/  WARPGROUP.DEPBAR.LE gsb0, 0x0 ;  /* 0x00008000000079c5 */ /* 0x000fd80000010000 */
[----:B------:R-:W-:Y:S05]  /*1100*/  @!P0 BRA `(.L_x_20) ;  /* 0x0000000000448947 */ /* 0x000fea0003800000 */
[----:B------:R-:W-:-:S04]  /*1110*/  LOP3.LUT R4, R3, 0x1, RZ, 0xfc, !PT ;  /* 0x0000000103047812 */ /* 0x000fc800078efcff */
[----:B------:R-:W-:-:S13]  /*1120*/  ISETP.NE.AND P0, PT, R4, 0x3, PT ;  /* 0x000000030400780c */ /* 0x000fda0003f05270 */
[----:B------:R-:W-:Y:S05]  /*1130*/  @!P0 BRA `(.L_x_21) ;  /* 0x0000000000048947 */ /* 0x000fea0003800000 */
[----:B------:R-:W-:Y:S01]  /*1140*/  BPT.TRAP 0x1 ;  /* 0x000000040000795c */ /* 0x000fe20000300000 */
.L_x_21:
[----:B------:R-:W1:Y:S01]  /*1150*/  S2R R7, SR_CgaCtaId ;  /* 0x0000000000077919 */ /* 0x000e620000008800 */
[----:B------:R-:W-:Y:S02]  /*1160*/  SHF.R.U32.HI R4, RZ, 0x2, R8 ;  /* 0x00000002ff047819 */ /* 0x000fe40000011608 */
[----:B------:R-:W-:Y:S02]  /*1170*/  MOV R6, 0x400 ;  /* 0x0000040000067802 */ /* 0x000fe40000000f00 */
[----:B------:R-:W-:Y:S01]  /*1180*/  ISETP.GT.U32.AND P0, PT, R3, 0x1, PT ;  /* 0x000000010300780c */ /* 0x000fe20003f04070 */
[----:B0-----:R-:W-:-:S04]  /*1190*/  IMAD.WIDE.U32 R4, R4, 0x24924925, RZ ;  /* 0x2492492504047825 */ /* 0x001fc800078e00ff */
[----:B------:R-:W-:Y:S01]  /*11a0*/  IMAD R4, R5, -0x1c, R8 ;  /* 0xffffffe405047824 */ /* 0x000fe200078e0208 */
[----:B-1----:R-:W-:-:S05]  /*11b0*/  LEA R7, R7, R6, 0x18 ;  /* 0x0000000607077211 */ /* 0x002fca00078ec0ff */
[----:B------:R-:W-:-:S04]  /*11c0*/  IMAD R4, R4, 0x8, R7 ;  /* 0x0000000804047824 */ /* 0x000fc800078e0207 */
[----:B------:R-:W-:-:S05]  /*11d0*/  VIADD R4, R4, 0x380e0 ;  /* 0x000380e004047836 */ /* 0x000fca0000000000 */
[----:B------:R-:W-:-:S04]  /*11e0*/  PRMT R4, RZ, 0x654, R4 ;  /* 0x00000654ff047816 */ /* 0x000fc80000000004 */
[----:B------:R1:W-:Y:S01]  /*11f0*/  SYNCS.ARRIVE.TRANS64.RED.A1T0 RZ, [R4+URZ], RZ ;  /* 0x000000ff04ff79a7 */ /* 0x0003e2000810043f */
[----:B------:R-:W-:Y:S05]  /*1200*/  @P0 BRA `(.L_x_20) ;  /* 0x0000000000040947 */ /* 0x000fea0003800000 */
[----:B------:R-:W-:Y:S01]  /*1210*/  BPT.TRAP 0x1 ;  /* 0x000000040000795c */ /* 0x000fe20000300000 */
.L_x_20:
[----:B-1----:R-:W1:Y:S01]  /*1220*/  S2R R4, SR_TID.X ;  /* 0x0000000000047919 */ /* 0x002e620000002100 */
[----:B------:R-:W-:Y:S01]  /*1230*/  ULDC.64 UR4, c[0x0][0x280] ;  /* 0x0000a00000047ab9 */ /* 0x000fe20000000a00 */
[----:B------:R-:W2:Y:S01]  /*1240*/  S2R R9, SR_CTAID.Y ;  /* 0x0000000000097919 */ /* 0x000ea20000002600 */
[----:B------:R-:W4:Y:S01]  /*1250*/  S2R R11, SR_CTAID.X ;  /* 0x00000000000b7919 */ /* 0x000f220000002500 */
[----:B-1----:R-:W-:-:S04]  /*1260*/  SHF.R.S32.HI R3, RZ, 0x1f, R4 ;  /* 0x0000001fff037819 */ /* 0x002fc80000011404 */
[----:B------:R-:W-:Y:S01]  /*1270*/  LEA.HI R3, R3, R4, RZ, 0x7 ;  /* 0x0000000403037211 */ /* 0x000fe200078f38ff */
[----:B--2---:R-:W-:-:S03]  /*1280*/  IMAD.SHL.U32 R9, R9, 0x40, RZ ;  /* 0x0000004009097824 */ /* 0x004fc600078e00ff */
[----:B------:R-:W-:Y:S02]  /*1290*/  LOP3.LUT R3, R3, 0xffffff80, RZ, 0xc0, !PT ;  /* 0xffffff8003037812 */ /* 0x000fe400078ec0ff */
[----:B------:R-:W-:-:S03]  /*12a0*/  ISETP.GE.AND P0, PT, R9, UR5, PT ;  /* 0x0000000509007c0c */ /* 0x000fc6000bf06270 */
[----:B0-----:R-:W-:Y:S02]  /*12b0*/  IMAD.IADD R5, R4, 0x1, -R3 ;  /* 0x0000000104057824 */ /* 0x001fe400078e0a03 */
[----:B----4-:R-:W-:-:S03]  /*12c0*/  IMAD.SHL.U32 R3, R11, 0x40, RZ ;  /* 0x000000400b037824 */ /* 0x010fc600078e00ff */
[----:B------:R-:W-:Y:S02]  /*12d0*/  SHF.R.S32.HI R8, RZ, 0x1f, R5 ;  /* 0x0000001fff087819 */ /* 0x000fe40000011405 */
[----:B------:R-:W-:Y:S02]  /*12e0*/  ISETP.GE.OR P0, PT, R3, UR4, P0 ;  /* 0x0000000403007c0c */ /* 0x000fe40008706670 */
[----:B------:R-:W-:-:S04]  /*12f0*/  LEA.HI R4, R8, R5, RZ, 0x2 ;  /* 0x0000000508047211 */ /* 0x000fc800078f10ff */
[--C-:B------:R-:W-:Y:S02]  /*1300*/  SHF.R.S32.HI R12, RZ, 0x2, R4.reuse ;  /* 0x00000002ff0c7819 */ /* 0x100fe40000011404 */
[----:B------:R-:W-:-:S04]  /*1310*/  SHF.R.S32.HI R7, RZ, 0x1f, R4 ;  /* 0x0000001fff077819 */ /* 0x000fc80000011404 */
[----:B------:R-:W-:-:S04]  /*1320*/  LEA.HI R7, R7, R12, RZ, 0x3 ;  /* 0x0000000c07077211 */ /* 0x000fc800078f18ff */
[----:B------:R-:W-:Y:S01]  /*1330*/  LOP3.LUT R13, R7, 0xfffffff8, RZ, 0xc0, !PT ;  /* 0xfffffff8070d7812 */ /* 0x000fe200078ec0ff */
[----:B------:R-:W-:Y:S06]  /*1340*/  @P0 EXIT ;  /* 0x000000000000094d */ /* 0x000fec0003800000 */
[----:B------:R-:W0:Y:S01]  /*1350*/  LDC.64 R6, c[0x0][0x5d0] ;  /* 0x00017400ff067b82 */ /* 0x000e220000000a00 */
[----:B------:R-:W-:Y:S01]  /*1360*/  LOP3.LUT R10, R4, 0x7ffffffc, RZ, 0xc0, !PT ;  /* 0x7ffffffc040a7812 */ /* 0x000fe200078ec0ff */
[----:B------:R-:W-:Y:S01]  /*1370*/  IMAD.IADD R4, R12, 0x1, -R13 ;  /* 0x000000010c047824 */ /* 0x000fe200078e0a0d */
[----:B------:R-:W-:Y:S02]  /*1380*/  LEA.HI R8, R8, R5, RZ, 0x5 ;  /* 0x0000000508087211 */ /* 0x000fe400078f28ff */
[----:B---3-5:R-:W-:Y:S01]  /*1390*/  FSETP.NEU.AND P1, PT, R2, RZ, PT ;  /* 0x000000ff0200720b */ /* 0x028fe20003f2d000 */
[----:B------:R-:W-:Y:S01]  /*13a0*/  IMAD.IADD R10, R5, 0x1, -R10 ;  /* 0x00000001050a7824 */ /* 0x000fe200078e0a0a */
[----:B------:R-:W-:Y:S02]  /*13b0*/  SHF.R.S32.HI R5, RZ, 0x1f, R4 ;  /* 0x0000001fff057819 */ /* 0x000fe40000011404 */
[----:B------:R-:W-:Y:S01]  /*13c0*/  SHF.R.S32.HI R13, RZ, 0x5, R8 ;  /* 0x00000005ff0d7819 */ /* 0x000fe20000011408 */
[----:B------:R-:W-:-:S02]  /*13d0*/  IMAD.SHL.U32 R12, R10, 0x2, RZ ;  /* 0x000000020a0c7824 */ /* 0x000fc400078e00ff */
[----:B------:R-:W-:-:S03]  /*13e0*/  IMAD.WIDE R10, R11, 0x40, R4 ;  /* 0x000000400b0a7825 */ /* 0x000fc600078e0204 */
[----:B------:R-:W-:Y:S01]  /*13f0*/  SHF.R.S32.HI R14, RZ, 0x1f, R12 ;  /* 0x0000001fff0e7819 */ /* 0x000fe2000001140c */
[----:B------:R-:W-:Y:S01]  /*1400*/  IMAD R5, R13, -0x10, -R3 ;  /* 0xfffffff00d057824 */ /* 0x000fe200078e0a03 */
[----:B------:R-:W-:Y:S01]  /*1410*/  IADD3 R8, P0, R9, R12, RZ ;  /* 0x0000000c09087210 */ /* 0x000fe20007f1e0ff */
[----:B------:R-:W-:Y:S01]  /*1420*/  IMAD.WIDE R10, R13, 0x10, R10 ;  /* 0x000000100d0a7825 */ /* 0x000fe200078e020a */
[----:B------:R-:W-:Y:S02]  /*1430*/  IADD3 R3, -R12, UR5, -R9 ;  /* 0x000000050c037c10 */ /* 0x000fe4000fffe909 */
[----:B------:R-:W-:Y:S02]  /*1440*/  LEA.HI.X.SX32 R9, R9, R14, 0x1, P0 ;  /* 0x0000000e09097211 */ /* 0x000fe400000f0eff */
[----:B------:R-:W-:Y:S01]  /*1450*/  IADD3 R4, R5, UR4, -R4 ;  /* 0x0000000405047c10 */ /* 0x000fe2000fffe804 */
[-C--:B0-----:R-:W-:Y:S01]  /*1460*/  IMAD R5, R11, R6.reuse, RZ ;  /* 0x000000060b057224 */ /* 0x081fe200078e02ff */
[----:B------:R-:W-:Y:S01]  /*1470*/  ISETP.GT.AND P0, PT, R3, RZ, PT ;  /* 0x000000ff0300720c */ /* 0x000fe20003f04270 */
[----:B------:R-:W-:Y:S01]  /*1480*/  IMAD.WIDE.U32 R12, R10, R6, R8 ;  /* 0x000000060a0c7225 */ /* 0x000fe200078e0008 */
[----:B------:R-:W-:-:S02]  /*1490*/  SHF.L.U64.HI R16, R6, 0x3, R7 ;  /* 0x0000000306107819 */ /* 0x000fc40000010207 */
[----:B------:R-:W-:Y:S01]  /*14a0*/  ISETP.GT.AND P2, PT, R4, RZ, P0 ;  /* 0x000000ff0400720c */ /* 0x000fe20000744270 */
[----:B------:R-:W-:Y:S02]  /*14b0*/  IMAD R5, R10, R7, R5 ;  /* 0x000000070a057224 */ /* 0x000fe400078e0205 */
[----:B------:R-:W-:Y:S02]  /*14c0*/  IMAD.SHL.U32 R17, R6, 0x8, RZ ;  /* 0x0000000806117824 */ /* 0x000fe400078e00ff */
[----:B------:R-:W-:Y:S01]  /*14d0*/  IMAD.IADD R19, R13, 0x1, R5 ;  /* 0x000000010d137824 */ /* 0x000fe200078e0205 */
[----:B------:R-:W-:Y:S07]  /*14e0*/  @!P1 BRA `(.L_x_22) ;  /* 0x00000018001c9947 */ /* 0x000fee0003800000 */
[----:B------:R-:W-:Y:S01]  /*14f0*/  ULDC.64 UR6, c[0x0][0x5b0] ;  /* 0x00016c0000067ab9 */ /* 0x000fe20000000a00 */
[----:B------:R-:W-:Y:S01]  /*1500*/  ULDC.64 UR8, c[0x0][0x5a8] ;  /* 0x00016a0000087ab9 */ /* 0x000fe20000000a00 */
[----:B------:R-:W-:Y:S01]  /*1510*/  IMAD R5, R11, UR6, RZ ;  /* 0x000000060b057c24 */ /* 0x000fe2000f8e02ff */
[----:B------:R-:W-:Y:S01]  /*1520*/  ULDC.64 UR4, c[0x0][0x5c8] ;  /* 0x0001720000047ab9 */ /* 0x000fe20000000a00 */
[----:B------:R-:W-:-:S04]  /*1530*/  IMAD.WIDE.U32 R14, R10, UR6, R8 ;  /* 0x000000060a0e7c25 */ /* 0x000fc8000f8e0008 */
[----:B------:R-:W-:Y:S01]  /*1540*/  IMAD R5, R10, UR7, R5 ;  /* 0x000000070a057c24 */ /* 0x000fe2000f8e0205 */
[----:B------:R-:W-:-:S03]  /*1550*/  LEA R6, P1, R14, UR8, 0x1 ;  /* 0x000000080e067c11 */ /* 0x000fc6000f8208ff */
[----:B------:R-:W-:-:S05]  /*1560*/  IMAD.IADD R7, R15, 0x1, R5 ;  /* 0x000000010f077824 */ /* 0x000fca00078e0205 */
[----:B------:R-:W-:-:S05]  /*1570*/  LEA.HI.X R7, R14, UR9, R7, 0x1, P1 ;  /* 0x000000090e077c11 */ /* 0x000fca00088f0c07 */
[----:B------:R-:W2:Y:S01]  /*1580*/  @P2 LDG.E.LTC128B.U16 R13, desc[UR12][R6.64] ;  /* 0x0000000c060d2981 */ /* 0x000ea2000c1e1520 */
[----:B------:R-:W-:Y:S01]  /*1590*/  LEA R14, P4, R12, UR4, 0x1 ;  /* 0x000000040c0e7c11 */ /* 0x000fe2000f8808ff */
[----:B------:R-:W-:Y:S01]  /*15a0*/  BSSY B0, `(.L_x_23) ;  /* 0x000000d000007945 */ /* 0x000fe20003800000 */
[----:B------:R-:W-:-:S04]  /*15b0*/  ISETP.GT.AND P1, PT, R3, 0x1, PT ;  /* 0x000000010300780c */ /* 0x000fc80003f24270 */
[----:B------:R-:W-:Y:S01]  /*15c0*/  ISETP.GT.AND P3, PT, R4, RZ, P1 ;  /* 0x000000ff0400720c */ /* 0x000fe20000f64270 */
[----:B--2---:R-:W-:-:S05]  /*15d0*/  HADD2.F32 R15, -RZ, R13.H0_H0 ;  /* 0x2000000dff0f7230 */ /* 0x004fca0000004100 */
[----:B------:R-:W-:-:S04]  /*15e0*/  FMUL R15, R15, R2 ;  /* 0x000000020f0f7220 */ /* 0x000fc80000400000 */
[----:B------:R-:W-:-:S05]  /*15f0*/  FFMA R15, R24, R0, R15 ;  /* 0x00000000180f7223 */ /* 0x000fca000000000f */
[----:B------:R-:W-:Y:S02]  /*1600*/  F2FP.F16.F32.PACK_AB R18, RZ, R15 ;  /* 0x0000000fff12723e */ /* 0x000fe400000000ff */
[----:B------:R-:W-:Y:S02]  /*1610*/  LEA.HI.X R15, R12, UR5, R19, 0x1, P4 ;  /* 0x000000050c0f7c11 */ /* 0x000fe4000a0f0c13 */
[----:B------:R-:W-:Y:S02]  /*1620*/  PRMT R12, R18, 0x7610, R12 ;  /* 0x00007610120c7816 */ /* 0x000fe4000000000c */
[----:B------:R-:W-:-:S03]  /*1630*/  PRMT R18, R13, 0x7610, R18 ;  /* 0x000076100d127816 */ /* 0x000fc60000000012 */
[----:B------:R0:W-:Y:S01]  /*1640*/  @P2 STG.E.U16 desc[UR12][R14.64], R12 ;  /* 0x0000000c0e002986 */ /* 0x0001e2000c10150c */
[----:B------:R-:W-:Y:S05]  /*1650*/  @!P3 BRA `(.L_x_24) ;  /* 0x000000000004b947 */ /* 0x000fea0003800000 */
[----:B------:R1:W5:Y:S02]  /*1660*/  LDG.E.LTC128B.U16 R18, desc[UR12][R6.64+0x2] ;  /* 0x0000020c06127981 */ /* 0x000364000c1e1520 */
.L_x_24:
[----:B------:R-:W-:Y:S05]  /*1670*/  BSYNC B0 ;  /* 0x0000000000007941 */ /* 0x000fea0003800000 */
.L_x_23:
[----:B------:R-:W-:Y:S01]  /*1680*/  USHF.L.U32 UR5, UR6, 0x3, URZ ;  /* 0x0000000306057899 */ /* 0x000fe2000800063f */
[----:B-----5:R-:W-:Y:S01]  /*1690*/  HADD2.F32 R11, -RZ, R18.H0_H0 ;  /* 0x20000012ff0b7230 */ /* 0x020fe20000004100 */
[----:B------:R-:W-:Y:S01]  /*16a0*/  USHF.L.U64.HI UR4, UR6, 0x3, UR7 ;  /* 0x0000000306047899 */ /* 0x000fe20008010207 */
[----:B------:R-:W-:-:S03]  /*16b0*/  ISETP.GT.AND P0, PT, R4, 0x8, P0 ;  /* 0x000000080400780c */ /* 0x000fc60000704270 */
[----:B0-----:R-:W-:Y:S02]  /*16c0*/  IMAD.U32 R12, RZ, RZ, UR5 ;  /* 0x00000005ff0c7e24 */ /* 0x001fe4000f8e00ff */
[----:B------:R-:W-:Y:S01]  /*16d0*/  FMUL R20, R11, R2 ;  /* 0x000000020b147220 */ /* 0x000fe20000400000 */
[----:B------:R-:W-:-:S03]  /*16e0*/  IMAD.U32 R13, RZ, RZ, UR4 ;  /* 0x00000004ff0d7e24 */ /* 0x000fc6000f8e00ff */
[----:B------:R-:W-:Y:S01]  /*16f0*/  FFMA R20, R25, R0, R20 ;  /* 0x0000000019147223 */ /* 0x000fe20000000014 */
[----:B------:R-:W-:-:S04]  /*1700*/  IMAD.WIDE.U32 R12, R10, UR6, R12 ;  /* 0x000000060a0c7c25 */ /* 0x000fc8000f8e000c */
[----:B------:R-:W-:Y:S02]  /*1710*/  F2FP.F16.F32.PACK_AB R20, RZ, R20 ;  /* 0x00000014ff14723e */ /* 0x000fe400000000ff */
[----:B------:R-:W-:Y:S01]  /*1720*/  IADD3 R10, P2, R8, R12, RZ ;  /* 0x0000000c080a7210 */ /* 0x000fe20007f5e0ff */
[----:B------:R-:W-:-:S03]  /*1730*/  @P3 IMAD.MOV.U32 R12, RZ, RZ, R14 ;  /* 0x000000ffff0c3224 */ /* 0x000fc600078e000e */
[----:B------:R-:W-:Y:S01]  /*1740*/  IADD3.X R5, R9, R5, R13, P2, !PT ;  /* 0x0000000509057210 */ /* 0x000fe200017fe40d */
[----:B------:R-:W-:Y:S01]  /*1750*/  @P3 IMAD.MOV.U32 R13, RZ, RZ, R15 ;  /* 0x000000ffff0d3224 */ /* 0x000fe200078e000f */
[----:B------:R-:W-:-:S04]  /*1760*/  LEA R8, P2, R10, UR8, 0x1 ;  /* 0x000000080a087c11 */ /* 0x000fc8000f8408ff */
[----:B------:R-:W-:Y:S01]  /*1770*/  LEA.HI.X R9, R10, UR9, R5, 0x1, P2 ;  /* 0x000000090a097c11 */ /* 0x000fe200090f0c05 */
[----:B------:R0:W-:Y:S04]  /*1780*/  @P3 STG.E.U16 desc[UR12][R12.64+0x2], R20 ;  /* 0x000002140c003986 */ /* 0x0001e8000c10150c */
[----:B------:R-:W2:Y:S01]  /*1790*/  @P0 LDG.E.LTC128B.U16 R18, desc[UR12][R8.64] ;  /* 0x0000000c08120981 */ /* 0x000ea2000c1e1520 */
[C---:B------:R-:W-:Y:S01]  /*17a0*/  SHF.L.U64.HI R11, R17.reuse, 0x1, R16 ;  /* 0x00000001110b7819 */ /* 0x040fe20000010210 */
[----:B------:R-:W-:Y:S01]  /*17b0*/  BSSY B0, `(.L_x_25) ;  /* 0x000000b000007945 */ /* 0x000fe20003800000 */
[----:B------:R-:W-:Y:S02]  /*17c0*/  LEA R10, P2, R17, R14, 0x1 ;  /* 0x0000000e110a7211 */ /* 0x000fe400078408ff */
[----:B------:R-:W-:-:S03]  /*17d0*/  ISETP.GT.AND P1, PT, R4, 0x8, P1 ;  /* 0x000000080400780c */ /* 0x000fc60000f24270 */
[----:B------:R-:W-:Y:S02]  /*17e0*/  IMAD.X R11, R11, 0x1, R15, P2 ;  /* 0x000000010b0b7824 */ /* 0x000fe400010e060f */
[----:B--2---:R-:W-:-:S05]  /*17f0*/  HADD2.F32 R5, -RZ, R18.H0_H0 ;  /* 0x20000012ff057230 */ /* 0x004fca0000004100 */
[----:B------:R-:W-:-:S04]  /*1800*/  FMUL R5, R5, R2 ;  /* 0x0000000205057220 */ /* 0x000fc80000400000 */
[----:B------:R-:W-:-:S05]  /*1810*/  FFMA R5, R26, R0, R5 ;  /* 0x000000001a057223 */ /* 0x000fca0000000005 */
[----:B------:R-:W-:-:S05]  /*1820*/  F2FP.F16.F32.PACK_AB R5, RZ, R5 ;  /* 0x00000005ff05723e */ /* 0x000fca00000000ff */
[----:B------:R0:W-:Y:S01]  /*1830*/  @P0 STG.E.U16 desc[UR12][R10.64], R5 ;  /* 0x000000050a000986 */ /* 0x0001e2000c10150c */
[----:B------:R-:W-:Y:S05]  /*1840*/  @!P1 BRA `(.L_x_26) ;  /* 0x0000000000049947 */ /* 0x000fea0003800000 */
[----:B------:R2:W5:Y:S02]  /*1850*/  LDG.E.LTC128B.U16 R18, desc[UR12][R8.64+0x2] ;  /* 0x0000020c08127981 */ /* 0x000564000c1e1520 */
.L_x_26:
[----:B------:R-:W-:Y:S05]  /*1860*/  BSYNC B0 ;  /* 0x0000000000007941 */ /* 0x000fea0003800000 */
.L_x_25:
[----:B0----5:R-:W-:Y:S01]  /*1870*/  HADD2.F32 R5, -RZ, R18.H0_H0 ;  /* 0x20000012ff057230 */ /* 0x021fe20000004100 */
[----:B------:R-:W-:Y:S01]  /*1880*/  ISETP.GT.AND P0, PT, R3, 0x8, PT ;  /* 0x000000080300780c */ /* 0x000fe20003f04270 */
[----:B------:R-:W-:Y:S03]  /*1890*/  BSSY B0, `(.L_x_27) ;  /* 0x0000008000007945 */ /* 0x000fe60003800000 */
[----:B------:R-:W-:Y:S01]  /*18a0*/  FMUL R12, R5, R2 ;  /* 0x00000002050c7220 */ /* 0x000fe20000400000 */
[----:B------:R-:W-:-:S03]  /*18b0*/  ISETP.GT.AND P2, PT, R4, RZ, P0 ;  /* 0x000000ff0400720c */ /* 0x000fc60000744270 */
[----:B------:R-:W-:-:S05]  /*18c0*/  FFMA R12, R27, R0, R12 ;  /* 0x000000001b0c7223 */ /* 0x000fca000000000c */
[----:B------:R-:W-:-:S05]  /*18d0*/  F2FP.F16.F32.PACK_AB R12, RZ, R12 ;  /* 0x0000000cff0c723e */ /* 0x000fca00000000ff */
[----:B------:R0:W-:Y:S01]  /*18e0*/  @P1 STG.E.U16 desc[UR12][R10.64+0x2], R12 ;  /* 0x0000020c0a001986 */ /* 0x0001e2000c10150c */
[----:B------:R-:W-:Y:S05]  /*18f0*/  @!P2 BRA `(.L_x_28) ;  /* 0x000000000004a947 */ /* 0x000fea0003800000 */
[----:B------:R3:W5:Y:S02]  /*1900*/  LDG.E.LTC128B.U16 R18, desc[UR12][R6.64+0x10] ;  /* 0x0000100c06127981 */ /* 0x000764000c1e1520 */
.L_x_28:
[----:B------:R-:W-:Y:S05]  /*1910*/  BSYNC B0 ;  /* 0x0000000000007941 */ /* 0x000fea0003800000 */
.L_x_27:
[----:B-----5:R-:W-:Y:S01]  /*1920*/  HADD2.F32 R5, -RZ, R18.H0_H0 ;  /* 0x20000012ff057230 */ /* 0x020fe20000004100 */
[----:B------:R-:W-:Y:S01]  /*1930*/  ISETP.GT.AND P1, PT, R3, 0x9, PT ;  /* 0x000000090300780c */ /* 0x000fe20003f24270 */
[----:B0-----:R-:W-:Y:S01]  /*1940*/  @P2 IMAD.MOV.U32 R12, RZ, RZ, R14 ;  /* 0x000000ffff0c2224 */ /* 0x001fe200078e000e */
[----:B------:R-:W-:Y:S01]  /*1950*/  BSSY B0, `(.L_x_29) ;  /* 0x0000009000007945 */ /* 0x000fe20003800000 */
[----:B------:R-:W-:Y:S02]  /*1960*/  @P2 IMAD.MOV.U32 R13, RZ, RZ, R15 ;  /* 0x000000ffff0d2224 */ /* 0x000fe400078e000f */
[----:B------:R-:W-:Y:S01]  /*1970*/  FMUL R5, R5, R2 ;  /* 0x0000000205057220 */ /* 0x000fe20000400000 */
[----:B------:R-:W-:-:S03]  /*1980*/  ISETP.GT.AND P3, PT, R4, RZ, P1 ;  /* 0x000000ff0400720c */ /* 0x000fc60000f64270 */
[----:B------:R-:W-:-:S05]  /*1990*/  FFMA R5, R28, R0, R5 ;  /* 0x000000001c057223 */ /* 0x000fca0000000005 */
[----:B------:R-:W-:-:S05]  /*19a0*/  F2FP.F16.F32.PACK_AB R5, RZ, R5 ;  /* 0x00000005ff05723e */ /* 0x000fca00000000ff */
[----:B------:R0:W-:Y:S01]  /*19b0*/  @P2 STG.E.U16 desc[UR12][R12.64+0x10], R5 ;  /* 0x000010050c002986 */ /* 0x0001e2000c10150c */
[----:B------:R-:W-:Y:S05]  /*19c0*/  @!P3 BRA `(.L_x_30) ;  /* 0x000000000004b947 */ /* 0x000fea0003800000 */
[----:B------:R4:W5:Y:S02]  /*19d0*/  LDG.E.LTC128B.U16 R18, desc[UR12][R6.64+0x12] ;  /* 0x0000120c06127981 */ /* 0x000964000c1e1520 */
.L_x_30:
[----:B------:R-:W-:Y:S05]  /*19e0*/  BSYNC B0 ;  /* 0x0000000000007941 */ /* 0x000fea0003800000 */
.L_x_29:
[----:B0----5:R-:W-:Y:S01]  /*19f0*/  HADD2.F32 R5, -RZ, R18.H0_H0 ;  /* 0x20000012ff057230 */ /* 0x021fe20000004100 */
[----:B------:R-:W-:Y:S01]  /*1a00*/  ISETP.GT.AND P0, PT, R4, 0x8, P0 ;  /* 0x000000080400780c */ /* 0x000fe20000704270 */
[----:B------:R-:W-:Y:S01]  /*1a10*/  @P3 IMAD.MOV.U32 R13, RZ, RZ, R15 ;  /* 0x000000ffff0d3224 */ /* 0x000fe200078e000f */
[----:B------:R-:W-:Y:S02]  /*1a20*/  BSSY B0, `(.L_x_31) ;  /* 0x0000009000007945 */ /* 0x000fe40003800000 */
[----:B------:R-:W-:-:S04]  /*1a30*/  FMUL R12, R5, R2 ;  /* 0x00000002050c7220 */ /* 0x000fc80000400000 */
[----:B------:R-:W-:-:S05]  /*1a40*/  FFMA R12, R29, R0, R12 ;  /* 0x000000001d0c7223 */ /* 0x000fca000000000c */
[----:B------:R-:W-:-:S04]  /*1a50*/  F2FP.F16.F32.PACK_AB R12, RZ, R12 ;  /* 0x0000000cff0c723e */ /* 0x000fc800000000ff */
[----:B------:R-:W-:Y:S01]  /*1a60*/  PRMT R5, R12, 0x7610, R5 ;  /* 0x000076100c057816 */ /* 0x000fe20000000005 */
[----:B------:R-:W-:-:S05]  /*1a70*/  @P3 IMAD.MOV.U32 R12, RZ, RZ, R14 ;  /* 0x000000ffff0c3224 */ /* 0x000fca00078e000e */
[----:B------:R0:W-:Y:S01]  /*1a80*/  @P3 STG.E.U16 desc[UR12][R12.64+0x12], R5 ;  /* 0x000012050c003986 */ /* 0x0001e2000c10150c */
[----:B------:R-:W-:Y:S05]  /*1a90*/  @!P0 BRA `(.L_x_32) ;  /* 0x0000000000048947 */ /* 0x000fea0003800000 */
[----:B------:R0:W5:Y:S02]  /*1aa0*/  LDG.E.LTC128B.U16 R18, desc[UR12][R8.64+0x10] ;  /* 0x0000100c08127981 */ /* 0x000164000c1e1520 */
.L_x_32:
[----:B------:R-:W-:Y:S05]  /*1ab0*/  BSYNC B0 ;  /* 0x0000000000007941 */ /* 0x000fea0003800000 */
.L_x_31:
[----:B0----5:R-:W-:Y:S01]  /*1ac0*/  HADD2.F32 R5, -RZ, R18.H0_H0 ;  /* 0x20000012ff057230 */ /* 0x021fe20000004100 */
[----:B------:R-:W-:Y:S01]  /*1ad0*/  ISETP.GT.AND P1, PT, R4, 0x8, P1 ;  /* 0x000000080400780c */ /* 0x000fe20000f24270 */
[----:B------:R-:W-:Y:S03]  /*1ae0*/  BSSY B0, `(.L_x_33) ;  /* 0x0000007000007945 */ /* 0x000fe60003800000 */
[----:B------:R-:W-:-:S04]  /*1af0*/  FMUL R5, R5, R2 ;  /* 0x0000000205057220 */ /* 0x000fc80000400000 */
[----:B------:R-:W-:-:S05]  /*1b00*/  FFMA R5, R30, R0, R5 ;  /* 0x000000001e057223 */ /* 0x000fca0000000005 */
[----:B------:R-:W-:-:S05]  /*1b10*/  F2FP.F16.F32.PACK_AB R5, RZ, R5 ;  /* 0x00000005ff05723e */ /* 0x000fca00000000ff */
[----:B------:R0:W-:Y:S01]  /*1b20*/  @P0 STG.E.U16 desc[UR12][R10.64+0x10], R5 ;  /* 0x000010050a000986 */ /* 0x0001e2000c10150c */
[----:B------:R-:W-:Y:S05]  /*1b30*/  @!P1 BRA `(.L_x_34) ;  /* 0x0000000000049947 */ /* 0x000fea0003800000 */
[----:B------:R0:W5:Y:S02]  /*1b40*/  LDG.E.LTC128B.U16 R18, desc[UR12][R8.64+0x12] ;  /* 0x0000120c08127981 */ /* 0x000164000c1e1520 */
.L_x_34:
[----:B------:R-:W-:Y:S05]  /*1b50*/  BSYNC B0 ;  /* 0x0000000000007941 */ /* 0x000fea0003800000 */
.L_x_33:
        /* <DEDUP_REMOVED lines=10> */
.L_x_36:
[----:B------:R-:W-:Y:S05]  /*1c00*/  BSYNC B0 ;  /* 0x0000000000007941 */ /* 0x000fea0003800000 */
.L_x_35:
        /* <DEDUP_REMOVED lines=12> */
.L_x_38:
[----:B------:R-:W-:Y:S05]  /*1cd0*/  BSYNC B0 ;  /* 0x0000000000007941 */ /* 0x000fea0003800000 */
.L_x_37:
        /* <DEDUP_REMOVED lines=12> */
.L_x_40:
[----:B------:R-:W-:Y:S05]  /*1da0*/  BSYNC B0 ;  /* 0x0000000000007941 */ /* 0x000fea0003800000 */
.L_x_39:
        /* <DEDUP_REMOVED lines=9> */
.L_x_42:
[----:B------:R-:W-:Y:S05]  /*1e40*/  BSYNC B0 ;  /* 0x0000000000007941 */ /* 0x000fea0003800000 */
.L_x_41:
        /* <DEDUP_REMOVED lines=10> */
.L_x_44:
[----:B------:R-:W-:Y:S05]  /*1ef0*/  BSYNC B0 ;  /* 0x0000000000007941 */ /* 0x000fea0003800000 */
.L_x_43:
        /* <DEDUP_REMOVED lines=12> */
.L_x_46:
[----:B------:R-:W-:Y:S05]  /*1fc0*/  BSYNC B0 ;  /* 0x0000000000007941 */ /* 0x000fea0003800000 */
.L_x_45:
        /* <DEDUP_REMOVED lines=12> */
.L_x_48:
[----:B------:R-:W-:Y:S05]  /*2090*/  BSYNC B0 ;  /* 0x0000000000007941 */ /* 0x000fea0003800000 */
.L_x_47:
        /* <DEDUP_REMOVED lines=9> */
.L_x_50:
[----:B------:R-:W-:Y:S05]  /*2130*/  BSYNC B0 ;  /* 0x0000000000007941 */ /* 0x000fea0003800000 */
.L_x_49:
        /* <DEDUP_REMOVED lines=10> */
.L_x_52:
[----:B------:R-:W-:Y:S05]  /*21e0*/  BSYNC B0 ;  /* 0x0000000000007941 */ /* 0x000fea0003800000 */
.L_x_51:
        /* <DEDUP_REMOVED lines=12> */
.L_x_54:
[----:B------:R-:W-:Y:S05]  /*22b0*/  BSYNC B0 ;  /* 0x0000000000007941 */ /* 0x000fea0003800000 */
.L_x_53:
        /* <DEDUP_REMOVED lines=12> */
.L_x_56:
[----:B------:R-:W-:Y:S05]  /*2380*/  BSYNC B0 ;  /* 0x0000000000007941 */ /* 0x000fea0003800000 */
.L_x_55:
        /* <DEDUP_REMOVED lines=9> */
.L_x_58:
[----:B------:R-:W-:Y:S05]  /*2420*/  BSYNC B0 ;  /* 0x0000000000007941 */ /* 0x000fea0003800000 */
.L_x_57:
        /* <DEDUP_REMOVED lines=10> */
.L_x_60:
[----:B------:R-:W-:Y:S05]  /*24d0*/  BSYNC B0 ;  /* 0x0000000000007941 */ /* 0x000fea0003800000 */
.L_x_59:
        /* <DEDUP_REMOVED lines=12> */
.L_x_62:
[----:B------:R-:W-:Y:S05]  /*25a0*/  BSYNC B0 ;  /* 0x0000000000007941 */ /* 0x000fea0003800000 */
.L_x_61:
        /* <DEDUP_REMOVED lines=12> */
.L_x_64:
[----:B------:R-:W-:Y:S05]  /*2670*/  BSYNC B0 ;  /* 0x0000000000007941 */ /* 0x000fea0003800000 */
.L_x_63:
        /* <DEDUP_REMOVED lines=9> */
.L_x_66:
[----:B------:R-:W-:Y:S05]  /*2710*/  BSYNC B0 ;  /* 0x0000000000007941 */ /* 0x000fea0003800000 */
.L_x_65:
        /* <DEDUP_REMOVED lines=10> */
.L_x_68:
[----:B------:R-:W-:Y:S05]  /*27c0*/  BSYNC B0 ;  /* 0x0000000000007941 */ /* 0x000fea0003800000 */
.L_x_67:
        /* <DEDUP_REMOVED lines=12> */
.L_x_70:
[----:B------:R-:W-:Y:S05]  /*2890*/  BSYNC B0 ;  /* 0x0000000000007941 */ /* 0x000fea0003800000 */
.L_x_69:
        /* <DEDUP_REMOVED lines=12> */
.L_x_72:
[----:B------:R-:W-:Y:S05]  /*2960*/  BSYNC B0 ;  /* 0x0000000000007941 */ /* 0x000fea0003800000 */
.L_x_71:
        /* <DEDUP_REMOVED lines=9> */
.L_x_74:
[----:B------:R-:W-:Y:S05]  /*2a00*/  BSYNC B0 ;  /* 0x0000000000007941 */ /* 0x000fea0003800000 */
.L_x_73:
        /* <DEDUP_REMOVED lines=10> */
.L_x_76:
[----:B------:R-:W-:Y:S05]  /*2ab0*/  BSYNC B0 ;  /* 0x0000000000007941 */ /* 0x000fea0003800000 */
.L_x_75:
        /* <DEDUP_REMOVED lines=12> */
.L_x_78:
[----:B------:R-:W-:Y:S05]  /*2b80*/  BSYNC B0 ;  /* 0x0000000000007941 */ /* 0x000fea0003800000 */
.L_x_77:
[----:B-----5:R-:W-:Y:S01]  /*2b90*/  HADD2.F32 R3, -RZ, R18.H0_H0 ;  /* 0x20000012ff037230 */ /* 0x020fe20000004100 */
[----:B------:R-:W-:Y:S01]  /*2ba0*/  ISETP.GT.AND P0, PT, R4, 0x8, P0 ;  /* 0x000000080400780c */ /* 0x000fe20000704270 */
[----:B------:R-:W-:Y:S03]  /*2bb0*/  BSSY B0, `(.L_x_79) ;  /* 0x0000007000007945 */ /* 0x000fe60003800000 */
[----:B01-34-:R-:W-:-:S04]  /*2bc0*/  FMUL R6, R3, R2 ;  /* 0x0000000203067220 */ /* 0x01bfc80000400000 */
[----:B------:R-:W-:-:S05]  /*2bd0*/  FFMA R6, R53, R0, R6 ;  /* 0x0000000035067223 */ /* 0x000fca0000000006 */
[----:B------:R-:W-:-:S05]  /*2be0*/  F2FP.F16.F32.PACK_AB R6, RZ, R6 ;  /* 0x00000006ff06723e */ /* 0x000fca00000000ff */
[----:B------:R0:W-:Y:S01]  /*2bf0*/  @P3 STG.E.U16 desc[UR12][R14.64+0x72], R6 ;  /* 0x000072060e003986 */ /* 0x0001e2000c10150c */
[----:B------:R-:W-:Y:S05]  /*2c00*/  @!P0 BRA `(.L_x_80) ;  /* 0x0000000000048947 */ /* 0x000fea0003800000 */
[----:B------:R1:W5:Y:S02]  /*2c10*/  LDG.E.LTC128B.U16 R18, desc[UR12][R8.64+0x70] ;  /* 0x0000700c08127981 */ /* 0x000364000c1e1520 */
.L_x_80:
[----:B------:R-:W-:Y:S05]  /*2c20*/  BSYNC B0 ;  /* 0x0000000000007941 */ /* 0x000fea0003800000 */
.L_x_79:
[----:B-----5:R-:W-:Y:S01]  /*2c30*/  HADD2.F32 R3, -RZ, R18.H0_H0 ;  /* 0x20000012ff037230 */ /* 0x020fe20000004100 */
[----:B------:R-:W-:Y:S01]  /*2c40*/  ISETP.GT.AND P1, PT, R4, 0x8, P1 ;  /* 0x000000080400780c */ /* 0x000fe20000f24270 */
[----:B------:R-:W-:Y:S01]  /*2c50*/  @P0 IMAD.MOV.U32 R4, RZ, RZ, R10 ;  /* 0x000000ffff040224 */ /* 0x000fe200078e000a */
[----:B------:R-:W-:Y:S01]  /*2c60*/  BSSY B0, `(.L_x_81) ;  /* 0x0000008000007945 */ /* 0x000fe20003800000 */
[----:B------:R-:W-:Y:S02]  /*2c70*/  @P0 IMAD.MOV.U32 R5, RZ, RZ, R11 ;  /* 0x000000ffff050224 */ /* 0x000fe400078e000b */
[----:B------:R-:W-:-:S04]  /*2c80*/  FMUL R3, R3, R2 ;  /* 0x0000000203037220 */ /* 0x000fc80000400000 */
[----:B------:R-:W-:-:S05]  /*2c90*/  FFMA R3, R54, R0, R3 ;  /* 0x0000000036037223 */ /* 0x000fca0000000003 */
[----:B------:R-:W-:-:S05]  /*2ca0*/  F2FP.F16.F32.PACK_AB R3, RZ, R3 ;  /* 0x00000003ff03723e */ /* 0x000fca00000000ff */
[----:B------:R3:W-:Y:S01]  /*2cb0*/  @P0 STG.E.U16 desc[UR12][R4.64+0x70], R3 ;  /* 0x0000700304000986 */ /* 0x0007e2000c10150c */
[----:B------:R-:W-:Y:S05]  /*2cc0*/  @!P1 BRA `(.L_x_82) ;  /* 0x0000000000049947 */ /* 0x000fea0003800000 */
[----:B------:R4:W5:Y:S02]  /*2cd0*/  LDG.E.LTC128B.U16 R18, desc[UR12][R8.64+0x72] ;  /* 0x0000720c08127981 */ /* 0x000964000c1e1520 */
.L_x_82:
[----:B------:R-:W-:Y:S05]  /*2ce0*/  BSYNC B0 ;  /* 0x0000000000007941 */ /* 0x000fea0003800000 */
.L_x_81:
[----:B---3-5:R-:W-:-:S05]  /*2cf0*/  HADD2.F32 R3, -RZ, R18.H0_H0 ;  /* 0x20000012ff037230 */ /* 0x028fca0000004100 */
[----:B------:R-:W-:-:S04]  /*2d00*/  FMUL R2, R3, R2 ;  /* 0x0000000203027220 */ /* 0x000fc80000400000 */
[----:B------:R-:W-:Y:S01]  /*2d10*/  FFMA R2, R55, R0, R2 ;  /* 0x0000000037027223 */ /* 0x000fe20000000002 */
[----:B------:R-:W-:Y:S06]  /*2d20*/  @!P1 EXIT ;  /* 0x000000000000994d */ /* 0x000fec0003800000 */
[----:B------:R-:W-:-:S05]  /*2d30*/  F2FP.F16.F32.PACK_AB R2, RZ, R2 ;  /* 0x00000002ff02723e */ /* 0x000fca00000000ff */
[----:B------:R-:W-:Y:S01]  /*2d40*/  STG.E.U16 desc[UR12][R10.64+0x72], R2 ;  /* 0x000072020a007986 */ /* 0x000fe2000c10150c */
[----:B------:R-:W-:Y:S05]  /*2d50*/  EXIT ;  /* 0x000000000000794d */ /* 0x000fea0003800000 */
.L_x_22:
[----:B------:R-:W-:Y:S01]  /*2d60*/  ISETP.GT.AND P3, PT, R3, 0x1, PT ;  /* 0x000000010300780c */ /* 0x000fe20003f64270 */
[----:B------:R-:W-:Y:S01]  /*2d70*/  ULDC.64 UR4, c[0x0][0x5c8] ;  /* 0x0001720000047ab9 */ /* 0x000fe20000000a00 */
[-C--:B------:R-:W-:Y:S01]  /*2d80*/  FMUL R24, R24, R0.reuse ;  /* 0x0000000018187220 */ /* 0x080fe20000400000 */
[-C--:B------:R-:W-:Y:S01]  /*2d90*/  FMUL R25, R25, R0.reuse ;  /* 0x0000000019197220 */ /* 0x080fe20000400000 */
[----:B------:R-:W-:Y:S01]  /*2da0*/  ISETP.GT.AND P4, PT, R4, RZ, P3 ;  /* 0x000000ff0400720c */ /* 0x000fe20001f84270 */
[-C--:B------:R-:W-:Y:S01]  /*2db0*/  FMUL R26, R26, R0.reuse ;  /* 0x000000001a1a7220 */ /* 0x080fe20000400000 */
[----:B------:R-:W-:Y:S01]  /*2dc0*/  LEA R6, P1, R12, UR4, 0x1 ;  /* 0x000000040c067c11 */ /* 0x000fe2000f8208ff */
[----:B------:R-:W-:Y:S01]  /*2dd0*/  FMUL R27, R27, R0 ;  /* 0x000000001b1b7220 */ /* 0x000fe20000400000 */
[----:B------:R-:W-:Y:S01]  /*2de0*/  F2FP.F16.F32.PACK_AB R24, RZ, R24 ;  /* 0x00000018ff18723e */ /* 0x000fe200000000ff */
[-C--:B------:R-:W-:Y:S01]  /*2df0*/  FMUL R28, R28, R0.reuse ;  /* 0x000000001c1c7220 */ /* 0x080fe20000400000 */
[----:B------:R-:W-:Y:S01]  /*2e00*/  LEA.HI.X R7, R12, UR5, R19, 0x1, P1 ;  /* 0x000000050c077c11 */ /* 0x000fe200088f0c13 */
[-C--:B------:R-:W-:Y:S01]  /*2e10*/  FMUL R29, R29, R0.reuse ;  /* 0x000000001d1d7220 */ /* 0x080fe20000400000 */
[----:B------:R-:W-:Y:S01]  /*2e20*/  F2FP.F16.F32.PACK_AB R25, RZ, R25 ;  /* 0x00000019ff19723e */ /* 0x000fe200000000ff */
[-C--:B------:R-:W-:Y:S01]  /*2e30*/  FMUL R30, R30, R0.reuse ;  /* 0x000000001e1e7220 */ /* 0x080fe20000400000 */
[----:B------:R-:W-:Y:S01]  /*2e40*/  SHF.L.U64.HI R5, R17, 0x1, R16 ;  /* 0x0000000111057819 */ /* 0x000fe20000010210 */
[----:B------:R-:W-:Y:S01]  /*2e50*/  @P2 STG.E.U16 desc[UR12][R6.64], R24 ;  /* 0x0000001806002986 */ /* 0x000fe2000c10150c */
[----:B------:R-:W-:Y:S01]  /*2e60*/  ISETP.GT.AND P2, PT, R4, 0x8, P0 ;  /* 0x000000080400780c */ /* 0x000fe20000744270 */
[----:B------:R-:W-:Y:S01]  /*2e70*/  FMUL R31, R31, R0 ;  /* 0x000000001f1f7220 */ /* 0x000fe20000400000 */
[----:B------:R-:W-:Y:S01]  /*2e80*/  ISETP.GT.AND P1, PT, R3, 0x8, PT ;  /* 0x000000080300780c */ /* 0x000fe20003f24270 */
[----:B------:R-:W-:Y:S01]  /*2e90*/  @P4 STG.E.U16 desc[UR12][R6.64+0x2], R25 ;  /* 0x0000021906004986 */ /* 0x000fe2000c10150c */
[----:B------:R-:W-:Y:S01]  /*2ea0*/  LEA R8, P4, R17, R6, 0x1 ;  /* 0x0000000611087211 */ /* 0x000fe200078808ff */
[-C--:B------:R-:W-:Y:S01]  /*2eb0*/  FMUL R32, R32, R0.reuse ;  /* 0x0000000020207220 */ /* 0x080fe20000400000 */
[C---:B------:R-:W-:Y:S01]  /*2ec0*/  ISETP.GT.AND P3, PT, R4.reuse, 0x8, P3 ;  /* 0x000000080400780c */ /* 0x040fe20001f64270 */
[-C--:B------:R-:W-:Y:S01]  /*2ed0*/  FMUL R33, R33, R0.reuse ;  /* 0x0000000021217220 */ /* 0x080fe20000400000 */
[----:B------:R-:W-:Y:S01]  /*2ee0*/  ISETP.GT.AND P0, PT, R3, 0x9, PT ;  /* 0x000000090300780c */ /* 0x000fe20003f04270 */
[----:B------:R-:W-:Y:S01]  /*2ef0*/  IMAD.X R9, R5, 0x1, R7, P4 ;  /* 0x0000000105097824 */ /* 0x000fe200020e0607 */
[----:B------:R-:W-:Y:S01]  /*2f00*/  ISETP.GT.AND P5, PT, R4, RZ, P1 ;  /* 0x000000ff0400720c */ /* 0x000fe20000fa4270 */
[-C--:B------:R-:W-:Y:S01]  /*2f10*/  FMUL R34, R34, R0.reuse ;  /* 0x0000000022227220 */ /* 0x080fe20000400000 */
[----:B------:R-:W-:Y:S01]  /*2f20*/  ISETP.GT.AND P4, PT, R4, RZ, P0 ;  /* 0x000000ff0400720c */ /* 0x000fe20000784270 */
[----:B------:R-:W-:Y:S01]  /*2f30*/  FMUL R35, R35, R0 ;  /* 0x0000000023237220 */ /* 0x000fe20000400000 */
[----:B------:R-:W-:Y:S01]  /*2f40*/  F2FP.F16.F32.PACK_AB R26, RZ, R26 ;  /* 0x0000001aff1a723e */ /* 0x000fe200000000ff */
[-C--:B------:R-:W-:Y:S01]  /*2f50*/  FMUL R36, R36, R0.reuse ;  /* 0x0000000024247220 */ /* 0x080fe20000400000 */
[----:B------:R-:W-:Y:S01]  /*2f60*/  F2FP.F16.F32.PACK_AB R27, RZ, R27 ;  /* 0x0000001bff1b723e */ /* 0x000fe200000000ff */
[----:B------:R-:W-:Y:S01]  /*2f70*/  FMUL R37, R37, R0 ;  /* 0x0000000025257220 */ /* 0x000fe20000400000 */
[----:B------:R-:W-:Y:S01]  /*2f80*/  F2FP.F16.F32.PACK_AB R28, RZ, R28 ;  /* 0x0000001cff1c723e */ /* 0x000fe200000000ff */
[----:B------:R-:W-:Y:S01]  /*2f90*/  @P2 STG.E.U16 desc[UR12][R8.64], R26 ;  /* 0x0000001a08002986 */ /* 0x000fe2000c10150c */
[----:B------:R-:W-:Y:S01]  /*2fa0*/  F2FP.F16.F32.PACK_AB R29, RZ, R29 ;  /* 0x0000001dff1d723e */ /* 0x000fe200000000ff */
[-C--:B------:R-:W-:Y:S01]  /*2fb0*/  FMUL R38, R38, R0.reuse ;  /* 0x0000000026267220 */ /* 0x080fe20000400000 */
[C---:B------:R-:W-:Y:S01]  /*2fc0*/  ISETP.GT.AND P1, PT, R4.reuse, 0x8, P1 ;  /* 0x000000080400780c */ /* 0x040fe20000f24270 */
[----:B------:R-:W-:Y:S01]  /*2fd0*/  @P3 STG.E.U16 desc[UR12][R8.64+0x2], R27 ;  /* 0x0000021b08003986 */ /* 0x000fe2000c10150c */
[----:B------:R-:W-:Y:S01]  /*2fe0*/  ISETP.GT.AND P3, PT, R3, 0x10, PT ;  /* 0x000000100300780c */ /* 0x000fe20003f64270 */
[-C--:B------:R-:W-:Y:S01]  /*2ff0*/  FMUL R39, R39, R0.reuse ;  /* 0x0000000027277220 */ /* 0x080fe20000400000 */
[----:B------:R-:W-:Y:S01]  /*3000*/  ISETP.GT.AND P2, PT, R4, 0x8, P0 ;  /* 0x000000080400780c */ /* 0x000fe20000744270 */
[----:B------:R-:W-:Y:S01]  /*3010*/  @P5 STG.E.U16 desc[UR12][R6.64+0x10], R28 ;  /* 0x0000101c06005986 */ /* 0x000fe2000c10150c */
[----:B------:R-:W-:Y:S01]  /*3020*/  ISETP.GT.AND P0, PT, R3, 0x11, PT ;  /* 0x000000110300780c */ /* 0x000fe20003f04270 */
[----:B------:R-:W-:Y:S01]  /*3030*/  FMUL R40, R40, R0 ;  /* 0x0000000028287220 */ /* 0x000fe20000400000 */
[----:B------:R-:W-:Y:S01]  /*3040*/  F2FP.F16.F32.PACK_AB R30, RZ, R30 ;  /* 0x0000001eff1e723e */ /* 0x000fe200000000ff */
[----:B------:R-:W-:Y:S01]  /*3050*/  @P4 STG.E.U16 desc[UR12][R6.64+0x12], R29 ;  /* 0x0000121d06004986 */ /* 0x000fe2000c10150c */
[C---:B------:R-:W-:Y:S01]  /*3060*/  ISETP.GT.AND P4, PT, R4.reuse, RZ, P3 ;  /* 0x000000ff0400720c */ /* 0x040fe20001f84270 */
[-C--:B------:R-:W-:Y:S01]  /*3070*/  FMUL R41, R41, R0.reuse ;  /* 0x0000000029297220 */ /* 0x080fe20000400000 */
[----:B------:R-:W-:Y:S01]  /*3080*/  ISETP.GT.AND P5, PT, R4, RZ, P0 ;  /* 0x000000ff0400720c */ /* 0x000fe200007a4270 */
[----:B------:R-:W-:Y:S01]  /*3090*/  @P1 STG.E.U16 desc[UR12][R8.64+0x10], R30 ;  /* 0x0000101e08001986 */ /* 0x000fe2000c10150c */
[----:B------:R-:W-:Y:S01]  /*30a0*/  F2FP.F16.F32.PACK_AB R31, RZ, R31 ;  /* 0x0000001fff1f723e */ /* 0x000fe200000000ff */
[----:B------:R-:W-:Y:S01]  /*30b0*/  FMUL R42, R42, R0 ;  /* 0x000000002a2a7220 */ /* 0x000fe20000400000 */
[----:B------:R-:W-:Y:S01]  /*30c0*/  F2FP.F16.F32.PACK_AB R32, RZ, R32 ;  /* 0x00000020ff20723e */ /* 0x000fe200000000ff */
[-C--:B------:R-:W-:Y:S01]  /*30d0*/  FMUL R43, R43, R0.reuse ;  /* 0x000000002b2b7220 */ /* 0x080fe20000400000 */
[----:B------:R-:W-:Y:S01]  /*30e0*/  F2FP.F16.F32.PACK_AB R33, RZ, R33 ;  /* 0x00000021ff21723e */ /* 0x000fe200000000ff */
[----:B------:R-:W-:Y:S01]  /*30f0*/  @P2 STG.E.U16 desc[UR12][R8.64+0x12], R31 ;  /* 0x0000121f08002986 */ /* 0x000fe2000c10150c */
[----:B------:R-:W-:Y:S01]  /*3100*/  ISETP.GT.AND P3, PT, R4, 0x8, P3 ;  /* 0x000000080400780c */ /* 0x000fe20001f64270 */
[-C--:B------:R-:W-:Y:S01]  /*3110*/  FMUL R44, R44, R0.reuse ;  /* 0x000000002c2c7220 */ /* 0x080fe20000400000 */
[----:B------:R-:W-:Y:S01]  /*3120*/  ISETP.GT.AND P1, PT, R3, 0x18, PT ;  /* 0x000000180300780c */ /* 0x000fe20003f24270 */
[----:B------:R-:W-:Y:S01]  /*3130*/  @P4 STG.E.U16 desc[UR12][R6.64+0x20], R32 ;  /* 0x0000202006004986 */ /* 0x000fe2000c10150c */
[C---:B------:R-:W-:Y:S01]  /*3140*/  ISETP.GT.AND P0, PT, R4.reuse, 0x8, P0 ;  /* 0x000000080400780c */ /* 0x040fe20000704270 */
[-C--:B------:R-:W-:Y:S01]  /*3150*/  FMUL R45, R45, R0.reuse ;  /* 0x000000002d2d7220 */ /* 0x080fe20000400000 */
[----:B------:R-:W-:Y:S01]  /*3160*/  ISETP.GT.AND P2, PT, R3, 0x19, PT ;  /* 0x000000190300780c */ /* 0x000fe20003f44270 */
[----:B------:R-:W-:Y:S01]  /*3170*/  @P5 STG.E.U16 desc[UR12][R6.64+0x22], R33 ;  /* 0x0000222106005986 */ /* 0x000fe2000c10150c */
        /* <DEDUP_REMOVED lines=12> */
[----:B------:R-:W-:Y:S01]  /*3240*/  ISETP.GT.AND P3, PT, R3, 0x20, PT ;  /* 0x000000200300780c */ /* 0x000fe20003f64270 */
[----:B------:R-:W-:Y:S01]  /*3250*/  @P0 STG.E.U16 desc[UR12][R8.64+0x22], R35 ;  /* 0x0000222308000986 */ /* 0x000fe2000c10150c */
[C---:B------:R-:W-:Y:S01]  /*3260*/  ISETP.GT.AND P1, PT, R4.reuse, 0x8, P1 ;  /* 0x000000080400780c */ /* 0x040fe20000f24270 */
[-C--:B------:R-:W-:Y:S01]  /*3270*/  FMUL R51, R51, R0.reuse ;  /* 0x0000000033337220 */ /* 0x080fe20000400000 */
[----:B------:R-:W-:Y:S01]  /*3280*/  ISETP.GT.AND P0, PT, R3, 0x21, PT ;  /* 0x000000210300780c */ /* 0x000fe20003f04270 */
[----:B------:R-:W-:Y:S01]  /*3290*/  @P4 STG.E.U16 desc[UR12][R6.64+0x30], R36 ;  /* 0x0000302406004986 */ /* 0x000fe2000c10150c */
[----:B------:R-:W-:Y:S01]  /*32a0*/  ISETP.GT.AND P2, PT, R4, 0x8, P2 ;  /* 0x000000080400780c */ /* 0x000fe20001744270 */
[-C--:B------:R-:W-:Y:S01]  /*32b0*/  FMUL R52, R52, R0.reuse ;  /* 0x0000000034347220 */ /* 0x080fe20000400000 */
[C---:B------:R-:W-:Y:S01]  /*32c0*/  ISETP.GT.AND P4, PT, R4.reuse, RZ, P3 ;  /* 0x000000ff0400720c */ /* 0x040fe20001f84270 */
[----:B------:R-:W-:Y:S01]  /*32d0*/  @P5 STG.E.U16 desc[UR12][R6.64+0x32], R37 ;  /* 0x0000322506005986 */ /* 0x000fe2000c10150c */
        /* <DEDUP_REMOVED lines=8> */
[----:B------:R-:W-:-:S02]  /*3360*/  F2FP.F16.F32.PACK_AB R41, RZ, R41 ;  /* 0x00000029ff29723e */ /* 0x000fc400000000ff */
[C---:B------:R-:W-:Y:S01]  /*3370*/  ISETP.GT.AND P3, PT, R4.reuse, 0x8, P3 ;  /* 0x000000080400780c */ /* 0x040fe20001f64270 */
[----:B------:R-:W-:Y:S01]  /*3380*/  @P2 STG.E.U16 desc[UR12][R8.64+0x32], R39 ;  /* 0x0000322708002986 */ /* 0x000fe2000c10150c */
[----:B------:R-:W-:Y:S02]  /*3390*/  ISETP.GT.AND P0, PT, R4, 0x8, P0 ;  /* 0x000000080400780c */ /* 0x000fe40000704270 */
[----:B------:R-:W-:Y:S01]  /*33a0*/  F2FP.F16.F32.PACK_AB R42, RZ, R42 ;  /* 0x0000002aff2a723e */ /* 0x000fe200000000ff */
[----:B------:R-:W-:Y:S01]  /*33b0*/  @P4 STG.E.U16 desc[UR12][R6.64+0x40], R40 ;  /* 0x0000402806004986 */ /* 0x000fe2000c10150c */
[C---:B------:R-:W-:Y:S02]  /*33c0*/  ISETP.GT.AND P4, PT, R3.reuse, 0x28, PT ;  /* 0x000000280300780c */ /* 0x040fe40003f84270 */
[----:B------:R-:W-:Y:S01]  /*33d0*/  F2FP.F16.F32.PACK_AB R43, RZ, R43 ;  /* 0x0000002bff2b723e */ /* 0x000fe200000000ff */
[----:B------:R-:W-:Y:S01]  /*33e0*/  @P5 STG.E.U16 desc[UR12][R6.64+0x42], R41 ;  /* 0x0000422906005986 */ /* 0x000fe2000c10150c */
[----:B------:R-:W-:-:S02]  /*33f0*/  ISETP.GT.AND P5, PT, R3, 0x29, PT ;  /* 0x000000290300780c */ /* 0x000fc40003fa4270 */
[C---:B------:R-:W-:Y:S01]  /*3400*/  ISETP.GT.AND P1, PT, R4.reuse, RZ, P4 ;  /* 0x000000ff0400720c */ /* 0x040fe20002724270 */
[----:B------:R-:W-:Y:S01]  /*3410*/  @P3 STG.E.U16 desc[UR12][R8.64+0x40], R42 ;  /* 0x0000402a08003986 */ /* 0x000fe2000c10150c */
[----:B------:R-:W-:Y:S02]  /*3420*/  ISETP.GT.AND P6, PT, R4, RZ, P5 ;  /* 0x000000ff0400720c */ /* 0x000fe40002fc4270 */
[----:B------:R-:W-:Y:S01]  /*3430*/  F2FP.F16.F32.PACK_AB R44, RZ, R44 ;  /* 0x0000002cff2c723e */ /* 0x000fe200000000ff */
[----:B------:R-:W-:Y:S01]  /*3440*/  @P0 STG.E.U16 desc[UR12][R8.64+0x42], R43 ;  /* 0x0000422b08000986 */ /* 0x000fe2000c10150c */
[C---:B------:R-:W-:Y:S02]  /*3450*/  ISETP.GT.AND P3, PT, R3.reuse, 0x30, PT ;  /* 0x000000300300780c */ /* 0x040fe40003f64270 */
[C---:B------:R-:W-:Y:S02]  /*3460*/  ISETP.GT.AND P2, PT, R3.reuse, 0x31, PT ;  /* 0x000000310300780c */ /* 0x040fe40003f44270 */
[----:B------:R-:W-:-:S02]  /*3470*/  ISETP.GT.AND P0, PT, R3, 0x39, PT ;  /* 0x000000390300780c */ /* 0x000fc40003f04270 */
[C---:B------:R-:W-:Y:S01]  /*3480*/  ISETP.GT.AND P4, PT, R4.reuse, 0x8, P4 ;  /* 0x000000080400780c */ /* 0x040fe20002784270 */
[----:B------:R-:W-:Y:S01]  /*3490*/  @P1 STG.E.U16 desc[UR12][R6.64+0x50], R44 ;  /* 0x0000502c06001986 */ /* 0x000fe2000c10150c */
[----:B------:R-:W-:Y:S01]  /*34a0*/  ISETP.GT.AND P1, PT, R3, 0x38, PT ;  /* 0x000000380300780c */ /* 0x000fe20003f24270 */
[----:B------:R-:W-:Y:S01]  /*34b0*/  @P6 IMAD.MOV.U32 R2, RZ, RZ, R6 ;  /* 0x000000ffff026224 */ /* 0x000fe200078e0006 */
[----:B------:R-:W-:Y:S01]  /*34c0*/  F2FP.F16.F32.PACK_AB R45, RZ, R45 ;  /* 0x0000002dff2d723e */ /* 0x000fe200000000ff */
[----:B------:R-:W-:Y:S01]  /*34d0*/  @P6 IMAD.MOV.U32 R3, RZ, RZ, R7 ;  /* 0x000000ffff036224 */ /* 0x000fe200078e0007 */
[----:B------:R-:W-:Y:S02]  /*34e0*/  F2FP.F16.F32.PACK_AB R46, RZ, R46 ;  /* 0x0000002eff2e723e */ /* 0x000fe400000000ff */
[----:B------:R-:W-:Y:S02]  /*34f0*/  F2FP.F16.F32.PACK_AB R47, RZ, R47 ;  /* 0x0000002fff2f723e */ /* 0x000fe400000000ff */
[----:B------:R0:W-:Y:S01]  /*3500*/  @P6 STG.E.U16 desc[UR12][R2.64+0x52], R45 ;  /* 0x0000522d02006986 */ /* 0x0001e2000c10150c */
[----:B------:R-:W-:-:S02]  /*3510*/  ISETP.GT.AND P6, PT, R4, 0x8, P5 ;  /* 0x000000080400780c */ /* 0x000fc40002fc4270 */
[C---:B------:R-:W-:Y:S02]  /*3520*/  ISETP.GT.AND P5, PT, R4.reuse, RZ, P3 ;  /* 0x000000ff0400720c */ /* 0x040fe40001fa4270 */
[----:B------:R-:W-:Y:S02]  /*3530*/  ISETP.GT.AND P3, PT, R4, 0x8, P3 ;  /* 0x000000080400780c */ /* 0x000fe40001f64270 */
[----:B------:R-:W-:Y:S02]  /*3540*/  F2FP.F16.F32.PACK_AB R48, RZ, R48 ;  /* 0x00000030ff30723e */ /* 0x000fe400000000ff */
[----:B------:R-:W-:Y:S02]  /*3550*/  F2FP.F16.F32.PACK_AB R49, RZ, R49 ;  /* 0x00000031ff31723e */ /* 0x000fe400000000ff */
[----:B------:R-:W-:Y:S01]  /*3560*/  F2FP.F16.F32.PACK_AB R50, RZ, R50 ;  /* 0x00000032ff32723e */ /* 0x000fe200000000ff */
[----:B0-----:R-:W-:Y:S01]  /*3570*/  @P4 IMAD.MOV.U32 R2, RZ, RZ, R8 ;  /* 0x000000ffff024224 */ /* 0x001fe200078e0008 */
[----:B------:R-:W-:Y:S01]  /*3580*/  F2FP.F16.F32.PACK_AB R51, RZ, R51 ;  /* 0x00000033ff33723e */ /* 0x000fe200000000ff */
[----:B------:R-:W-:Y:S01]  /*3590*/  @P4 IMAD.MOV.U32 R3, RZ, RZ, R9 ;  /* 0x000000ffff034224 */ /* 0x000fe200078e0009 */
[----:B------:R-:W-:-:S02]  /*35a0*/  F2FP.F16.F32.PACK_AB R52, RZ, R52 ;  /* 0x00000034ff34723e */ /* 0x000fc400000000ff */
[----:B------:R-:W-:Y:S02]  /*35b0*/  F2FP.F16.F32.PACK_AB R53, RZ, R53 ;  /* 0x00000035ff35723e */ /* 0x000fe400000000ff */
[----:B------:R0:W-:Y:S01]  /*35c0*/  @P4 STG.E.U16 desc[UR12][R2.64+0x50], R46 ;  /* 0x0000502e02004986 */ /* 0x0001e2000c10150c */
[C---:B------:R-:W-:Y:S02]  /*35d0*/  ISETP.GT.AND P4, PT, R4.reuse, RZ, P2 ;  /* 0x000000ff0400720c */ /* 0x040fe40001784270 */
[----:B------:R-:W-:Y:S02]  /*35e0*/  ISETP.GT.AND P2, PT, R4, 0x8, P2 ;  /* 0x000000080400780c */ /* 0x000fe40001744270 */
[----:B------:R-:W-:Y:S01]  /*35f0*/  F2FP.F16.F32.PACK_AB R54, RZ, R54 ;  /* 0x00000036ff36723e */ /* 0x000fe200000000ff */
[----:B0-----:R-:W-:Y:S02]  /*3600*/  @P6 IMAD.MOV.U32 R2, RZ, RZ, R8 ;  /* 0x000000ffff026224 */ /* 0x001fe400078e0008 */
[----:B------:R-:W-:-:S05]  /*3610*/  @P6 IMAD.MOV.U32 R3, RZ, RZ, R9 ;  /* 0x000000ffff036224 */ /* 0x000fca00078e0009 */
[----:B------:R0:W-:Y:S01]  /*3620*/  @P6 STG.E.U16 desc[UR12][R2.64+0x52], R47 ;  /* 0x0000522f02006986 */ /* 0x0001e2000c10150c */
[C---:B------:R-:W-:Y:S02]  /*3630*/  ISETP.GT.AND P6, PT, R4.reuse, RZ, P0 ;  /* 0x000000ff0400720c */ /* 0x040fe400007c4270 */
[----:B------:R-:W-:Y:S01]  /*3640*/  ISETP.GT.AND P0, PT, R4, 0x8, P0 ;  /* 0x000000080400780c */ /* 0x000fe20000704270 */
[----:B0-----:R-:W-:Y:S02]  /*3650*/  @P5 IMAD.MOV.U32 R2, RZ, RZ, R6 ;  /* 0x000000ffff025224 */ /* 0x001fe400078e0006 */
[----:B------:R-:W-:-:S05]  /*3660*/  @P5 IMAD.MOV.U32 R3, RZ, RZ, R7 ;  /* 0x000000ffff035224 */ /* 0x000fca00078e0007 */
[----:B------:R0:W-:Y:S01]  /*3670*/  @P5 STG.E.U16 desc[UR12][R2.64+0x60], R48 ;  /* 0x0000603002005986 */ /* 0x0001e2000c10150c */
[C---:B------:R-:W-:Y:S02]  /*3680*/  ISETP.GT.AND P5, PT, R4.reuse, RZ, P1 ;  /* 0x000000ff0400720c */ /* 0x040fe40000fa4270 */
[----:B------:R-:W-:Y:S01]  /*3690*/  ISETP.GT.AND P1, PT, R4, 0x8, P1 ;  /* 0x000000080400780c */ /* 0x000fe20000f24270 */
[----:B0-----:R-:W-:Y:S02]  /*36a0*/  @P4 IMAD.MOV.U32 R2, RZ, RZ, R6 ;  /* 0x000000ffff024224 */ /* 0x001fe400078e0006 */
[----:B------:R-:W-:-:S05]  /*36b0*/  @P4 IMAD.MOV.U32 R3, RZ, RZ, R7 ;  /* 0x000000ffff034224 */ /* 0x000fca00078e0007 */
[----:B------:R0:W-:Y:S02]  /*36c0*/  @P4 STG.E.U16 desc[UR12][R2.64+0x62], R49 ;  /* 0x0000623102004986 */ /* 0x0001e4000c10150c */
        /* <DEDUP_REMOVED lines=8> */
[----:B------:R0:W-:Y:S04]  /*3750*/  @P5 STG.E.U16 desc[UR12][R2.64+0x70], R52 ;  /* 0x0000703402005986 */ /* 0x0001e8000c10150c */
[----:B------:R1:W-:Y:S01]  /*3760*/  @P6 STG.E.U16 desc[UR12][R6.64+0x72], R53 ;  /* 0x0000723506006986 */ /* 0x0003e2000c10150c */
[----:B0-----:R-:W-:Y:S02]  /*3770*/  @P1 IMAD.MOV.U32 R2, RZ, RZ, R8 ;  /* 0x000000ffff021224 */ /* 0x001fe400078e0008 */
[----:B------:R-:W-:-:S05]  /*3780*/  @P1 IMAD.MOV.U32 R3, RZ, RZ, R9 ;  /* 0x000000ffff031224 */ /* 0x000fca00078e0009 */
[----:B------:R1:W-:Y:S01]  /*3790*/  @P1 STG.E.U16 desc[UR12][R2.64+0x70], R54 ;  /* 0x0000703602001986 */ /* 0x0003e2000c10150c */
[----:B------:R-:W-:Y:S05]  /*37a0*/  @!P0 EXIT ;  /* 0x000000000000894d */ /* 0x000fea0003800000 */
[----:B------:R-:W-:-:S05]  /*37b0*/  F2FP.F16.F32.PACK_AB R0, RZ, R0 ;  /* 0x00000000ff00723e */ /* 0x000fca00000000ff */
[----:B------:R-:W-:Y:S01]  /*37c0*/  STG.E.U16 desc[UR12][R8.64+0x72], R0 ;  /* 0x0000720008007986 */ /* 0x000fe2000c10150c */
[----:B------:R-:W-:Y:S05]  /*37d0*/  EXIT ;  /* 0x000000000000794d */ /* 0x000fea0003800000 */
.L_x_10:
[----:B------:R-:W-:-:S13]  /*37e0*/  ISETP.NE.AND P0, PT, R8, RZ, PT ;  /* 0x000000ff0800720c */ /* 0x000fda0003f05270 */
[----:B------:R-:W-:Y:S05]  /*37f0*/  @P0 EXIT ;  /* 0x000000000000094d */ /* 0x000fea0003800000 */
[----:B------:R-:W-:-:S13]  /*3800*/  ELECT P0, URZ, PT ;  /* 0x00000000003f782f */ /* 0x000fda0003800000 */
[----:B------:R-:W-:Y:S05]  /*3810*/  @!P0 BRA `(.L_x_83) ;  /* 0x0000000400b88947 */ /* 0x000fea0003800000 */
[----:B------:R-:W-:Y:S02]  /*3820*/  ISETP.GE.AND P0, PT, R6, 0x1, PT ;  /* 0x000000010600780c */ /* 0x000fe40003f06270 */
[----:B------:R-:W-:-:S04]  /*3830*/  SHF.R.S32.HI R9, RZ, 0x1f, R10 ;  /* 0x0000001fff097819 */ /* 0x000fc8000001140a */
[----:B------:R-:W-:-:S07]  /*3840*/  LEA.HI R9, R9, R10, RZ, 0x7 ;  /* 0x0000000a09097211 */ /* 0x000fce00078f38ff */
[----:B------:R-:W-:Y:S05]  /*3850*/  @!P0 BRA `(.L_x_83) ;  /* 0x0000000400a88947 */ /* 0x000fea0003800000 */
[----:B-----5:R-:W0:Y:S01]  /*3860*/  S2R R0, SR_CTAID.X ;  /* 0x0000000000007919 */ /* 0x020e220000002500 */
[----:B------:R-:W-:Y:S01]  /*3870*/  LOP3.LUT R9, R9, 0xffffff80, RZ, 0xc0, !PT ;  /* 0xffffff8009097812 */ /* 0x000fe200078ec0ff */
[----:B------:R-:W-:Y:S01]  /*3880*/  ULDC UR4, c[0x0][0x384] ;  /* 0x0000e10000047ab9 */ /* 0x000fe20000000800 */
[----:B------:R-:W-:Y:S01]  /*3890*/  LOP3.LUT P0, RZ, R10, 0x1f, RZ, 0xc0, !PT ;  /* 0x0000001f0aff7812 */ /* 0x000fe2000780c0ff */
[----:B------:R-:W1:Y:S01]  /*38a0*/  S2R R11, SR_CTAID.Y ;  /* 0x00000000000b7919 */ /* 0x000e620000002600 */
[----:B------:R-:W-:Y:S01]  /*38b0*/  IMAD R4, R4, R5, RZ ;  /* 0x0000000504047224 */ /* 0x000fe200078e02ff */
[----:B------:R-:W-:Y:S01]  /*38c0*/  ULDC UR5, c[0x0][0x388] ;  /* 0x0000e20000057ab9 */ /* 0x000fe20000000800 */
[----:B------:R-:W-:Y:S01]  /*38d0*/  IMAD.IADD R9, R10, 0x1, -R9 ;  /* 0x000000010a097824 */ /* 0x000fe200078e0a09 */
[----:B------:R-:W-:Y:S01]  /*38e0*/  LOP3.LUT R20, R3, 0x2, RZ, 0xfc, !PT ;  /* 0x0000000203147812 */ /* 0x000fe200078efcff */
[----:B---3--:R-:W-:Y:S02]  /*38f0*/  IMAD.MOV.U32 R2, RZ, RZ, RZ ;  /* 0x000000ffff027224 */ /* 0x008fe400078e00ff */
[----:B------:R-:W-:Y:S01]  /*3900*/  IMAD.MOV.U32 R5, RZ, RZ, 0x1 ;  /* 0x00000001ff057424 */ /* 0x000fe200078e00ff */
[C---:B------:R-:W-:Y:S01]  /*3910*/  ISETP.NE.AND P1, PT, R9.reuse, RZ, PT ;  /* 0x000000ff0900720c */ /* 0x040fe20003f25270 */
[----:B------:R-:W-:Y:S01]  /*3920*/  IMAD.MOV.U32 R10, RZ, RZ, RZ ;  /* 0x000000ffff0a7224 */ /* 0x000fe200078e00ff */
[----:B------:R-:W-:-:S02]  /*3930*/  ISETP.NE.OR P0, PT, R9, RZ, !P0 ;  /* 0x000000ff0900720c */ /* 0x000fc40004705670 */
[----:B------:R-:W-:Y:S01]  /*3940*/  CS2R R8, SRZ ;  /* 0x0000000000087805 */ /* 0x000fe2000001ff00 */
[----:B------:R-:W-:Y:S02]  /*3950*/  IMAD R4, R7, R4, 0x1 ;  /* 0x0000000107047424 */ /* 0x000fe400078e0204 */
[----:B0-----:R-:W-:-:S04]  /*3960*/  IMAD.SHL.U32 R18, R0, 0x40, RZ ;  /* 0x0000004000127824 */ /* 0x001fc800078e00ff */
[----:B------:R-:W-:-:S04]  /*3970*/  IMAD.HI.U32 R0, R18, UR4, RZ ;  /* 0x0000000412007c27 */ /* 0x000fc8000f8e00ff */
[----:B-1----:R-:W-:Y:S01]  /*3980*/  IMAD.SHL.U32 R19, R11, 0x40, RZ ;  /* 0x000000400b137824 */ /* 0x002fe200078e00ff */
[----:B------:R-:W-:-:S07]  /*3990*/  SHF.R.U32.HI R0, RZ, UR5, R0 ;  /* 0x00000005ff007c19 */ /* 0x000fce0008011600 */
.L_x_87:
[----:B------:R-:W0:Y:S01]  /*39a0*/  S2R R12, SR_CgaCtaId ;  /* 0x00000000000c7919 */ /* 0x000e220000008800 */
[----:B------:R-:W-:-:S04]  /*39b0*/  MOV R11, 0x400 ;  /* 0x00000400000b7802 */ /* 0x000fc80000000f00 */
[----:B0-----:R-:W-:Y:S02]  /*39c0*/  LEA R21, R12, R11, 0x18 ;  /* 0x0000000b0c157211 */ /* 0x001fe400078ec0ff */
[----:B------:R-:W-:-:S03]  /*39d0*/  SHF.L.U32 R11, R5, 0x1f, RZ ;  /* 0x0000001f050b7819 */ /* 0x000fc600000006ff */
[----:B------:R-:W-:-:S07]  /*39e0*/  IMAD R12, R2, 0x8, R21 ;  /* 0x00000008020c7824 */ /* 0x000fce00078e0215 */
.L_x_84:
[----:B0-----:R0:W1:Y:S02]  /*39f0*/  SYNCS.PHASECHK.TRANS64.TRYWAIT P2, [R12+URZ+0x380e0], R11 ;  /* 0x0380e00b0c0075a7 */ /* 0x001064000804017f */
[----:B-1----:R-:W-:Y:S05]  /*3a00*/  @!P2 NANOSLEEP.SYNCS 0x989680 ;  /* 0x009896800000a95d */ /* 0x002fea0003900000 */
[----:B------:R-:W1:Y:S02]  /*3a10*/  @!P2 SYNCS.PHASECHK.TRANS64 P2, [R12+URZ+0x380e0], R11 ;  /* 0x0380e00b0c00a5a7 */ /* 0x000e64000804007f */
[----:B-1----:R-:W-:Y:S05]  /*3a20*/  @!P2 BRA `(.L_x_84) ;  /* 0xfffffffc00f0a947 */ /* 0x002fea000383ffff */
[----:B0-----:R-:W0:Y:S02]  /*3a30*/  @!P1 LDC R11, c[0x0][0x500] ;  /* 0x00014000ff0b9b82 */ /* 0x001e240000000800 */
[----:B0-----:R0:W-:Y:S02]  /*3a40*/  @!P1 SYNCS.ARRIVE.TRANS64 RZ, [R12+URZ+0x38000], R11 ;  /* 0x0380000b0cff99a7 */ /* 0x0011e4000800003f */
[----:B0-----:R-:W-:-:S04]  /*3a50*/  PRMT R11, R20, 0x9910, RZ ;  /* 0x00009910140b7816 */ /* 0x001fc800000000ff */
[----:B------:R-:W-:-:S13]  /*3a60*/  ISETP.NE.AND P2, PT, R11, 0x2, PT ;  /* 0x000000020b00780c */ /* 0x000fda0003f45270 */
[----:B------:R-:W-:Y:S05]  /*3a70*/  @P2 BRA `(.L_x_85) ;  /* 0x0000000000042947 */ /* 0x000fea0003800000 */
[----:B------:R-:W-:Y:S01]  /*3a80*/  BPT.TRAP 0x1 ;  /* 0x000000040000795c */ /* 0x000fe20000300000 */
.L_x_85:
[----:B------:R-:W-:Y:S05]  /*3a90*/  @P0 BRA `(.L_x_86) ;  /* 0x0000000000040947 */ /* 0x000fea0003800000 */
[----:B------:R-:W-:Y:S01]  /*3aa0*/  BPT.TRAP 0x1 ;  /* 0x000000040000795c */ /* 0x000fe20000300000 */
.L_x_86:
[----:B------:R-:W0:Y:S01]  /*3ab0*/  LDC R13, c[0x0][0x380] ;  /* 0x0000e000ff0d7b82 */ /* 0x000e220000000800 */
[----:B------:R-:W-:Y:S01]  /*3ac0*/  R2UR UR4, R0 ;  /* 0x00000000000472ca */ /* 0x000fe200000e0000 */
[----:B------:R-:W-:Y:S01]  /*3ad0*/  ULDC UR20, c[0x0][0x38c] ;  /* 0x0000e30000147ab9 */ /* 0x000fe20000000800 */
[----:B------:R-:W-:Y:S01]  /*3ae0*/  R2UR UR5, R18 ;  /* 0x00000000120572ca */ /* 0x000fe200000e0000 */
[----:B------:R-:W-:Y:S01]  /*3af0*/  UISETP.NE.AND UP0, UPT, UR20, 0x1, UPT ;  /* 0x000000011400788c */ /* 0x000fe2000bf05270 */
[----:B------:R-:W-:Y:S01]  /*3b00*/  R2UR UR17, R12 ;  /* 0x000000000c1172ca */ /* 0x000fe200000e0000 */
[C---:B------:R-:W-:Y:S01]  /*3b10*/  VIADD R12, R10.reuse, 0x1 ;  /* 0x000000010a0c7836 */ /* 0x040fe20000000000 */
[----:B------:R-:W-:Y:S01]  /*3b20*/  R2UR UR18, R10 ;  /* 0x000000000a1272ca */ /* 0x000fe200000e0000 */
[----:B------:R-:W1:Y:S01]  /*3b30*/  LDC.64 R14, c[0x0][0x3b8] ;  /* 0x0000ee00ff0e7b82 */ /* 0x000e620000000a00 */
[----:B------:R-:W-:Y:S01]  /*3b40*/  R2UR UR10, R21 ;  /* 0x00000000150a72ca */ /* 0x000fe200000e0000 */
[----:B------:R-:W-:Y:S01]  /*3b50*/  VIADD R4, R4, 0xffffffff ;  /* 0xffffffff04047836 */ /* 0x000fe20000000000 */
[----:B------:R-:W-:Y:S01]  /*3b60*/  R2UR UR16, R2 ;  /* 0x00000000021072ca */ /* 0x000fe200000e0000 */
[----:B------:R-:W-:Y:S01]  /*3b70*/  ULDC.64 UR24, c[0x0][0x198] ;  /* 0x0000660000187ab9 */ /* 0x000fe20000000a00 */
[----:B------:R-:W-:Y:S01]  /*3b80*/  R2UR UR12, R9 ;  /* 0x00000000090c72ca */ /* 0x000fe200000e0000 */
[----:B------:R-:W-:Y:S01]  /*3b90*/  ULDC.64 UR14, c[0x0][0x3b0] ;  /* 0x0000ec00000e7ab9 */ /* 0x000fe20000000a00 */
[----:B------:R-:W-:Y:S01]  /*3ba0*/  @UP0 ULDC.64 UR8, c[0x0][0x390] ;  /* 0x0000e40000080ab9 */ /* 0x000fe20000000a00 */
[----:B------:R-:W1:Y:S01]  /*3bb0*/  LDC.64 R16, c[0x0][0x3d8] ;  /* 0x0000f600ff107b82 */ /* 0x000e620000000a00 */
[----:B------:R-:W-:Y:S01]  /*3bc0*/  R2UR UR13, R8 ;  /* 0x00000000080d72ca */ /* 0x000fe200000e0000 */
[----:B------:R-:W-:Y:S01]  /*3bd0*/  ULDC.64 UR22, c[0x0][0x3d0] ;  /* 0x0000f40000167ab9 */ /* 0x000fe20000000a00 */
[----:B------:R-:W-:Y:S01]  /*3be0*/  ISETP.GT.AND P5, PT, R4, 0x1, PT ;  /* 0x000000010400780c */ /* 0x000fe20003fa4270 */
[----:B------:R-:W-:Y:S01]  /*3bf0*/  VIADD R2, R2, 0x1 ;  /* 0x0000000102027836 */ /* 0x000fe20000000000 */
[----:B------:R-:W-:-:S02]  /*3c00*/  USHF.L.U32 UR18, UR18, 0x5, URZ ;  /* 0x0000000512127899 */ /* 0x000fc4000800063f */
[----:B------:R-:W-:Y:S01]  /*3c10*/  UIADD3 UR17, UR17, 0x38000, URZ ;  /* 0x0003800011117890 */ /* 0x000fe2000fffe03f */
[----:B0-----:R-:W-:Y:S01]  /*3c20*/  ISETP.NE.AND P2, PT, R13, 0x1, PT ;  /* 0x000000010d00780c */ /* 0x001fe20003f45270 */
[----:B------:R-:W-:Y:S01]  /*3c30*/  ULEA UR16, UR16, UR10, 0xc ;  /* 0x0000000a10107291 */ /* 0x000fe2000f8e603f */
[----:B------:R-:W-:Y:S01]  /*3c40*/  R2UR UR10, R19 ;  /* 0x00000000130a72ca */ /* 0x000fe200000e0000 */
[----:B------:R-:W-:Y:S01]  /*3c50*/  UMOV UR26, 0x0 ;  /* 0x00000000001a7882 */ /* 0x000fe20000000000 */
[C---:B------:R-:W-:Y:S01]  /*3c60*/  ISETP.NE.AND P4, PT, R2.reuse, 0x1c, PT ;  /* 0x0000001c0200780c */ /* 0x040fe20003f85270 */
[----:B------:R-:W-:Y:S01]  /*3c70*/  UMOV UR27, 0x10000000 ;  /* 0x10000000001b7882 */ /* 0x000fe20000000000 */
[----:B------:R-:W-:Y:S02]  /*3c80*/  UMOV UR11, UR18 ;  /* 0x00000012000b7c82 */ /* 0x000fe40008000000 */
[----:B------:R-:W-:-:S05]  /*3c90*/  SEL R2, R2, RZ, P4 ;  /* 0x000000ff02027207 */ /* 0x000fca0002000000 */
[----:B------:R-:W-:Y:S01]  /*3ca0*/  @P2 IMAD.U32 R11, RZ, RZ, UR4 ;  /* 0x00000004ff0b2e24 */ /* 0x000fe2000f8e00ff */
[----:B------:R-:W-:Y:S01]  /*3cb0*/  UIADD3 UR4, UP1, UR24, 0xf0, URZ ;  /* 0x000000f018047890 */ /* 0x000fe2000ff3e03f */
[----:B-1----:R-:W-:Y:S01]  /*3cc0*/  IMAD R10, R8, R15, R17 ;  /* 0x0000000f080a7224 */ /* 0x002fe200078e0211 */
[----:B------:R-:W-:Y:S02]  /*3cd0*/  UIADD3 UR24, UP2, UR24, 0x1f0, URZ ;  /* 0x000001f018187890 */ /* 0x000fe4000ff5e03f */
[----:B------:R-:W-:Y:S01]  /*3ce0*/  @P2 R2UR UR5, R11 ;  /* 0x000000000b0522ca */ /* 0x000fe200000e0000 */
[----:B------:R-:W-:Y:S01]  /*3cf0*/  IMAD R11, R9, R14, R16 ;  /* 0x0000000e090b7224 */ /* 0x000fe200078e0210 */
[----:B------:R-:W-:Y:S01]  /*3d00*/  ISETP.NE.AND P2, PT, R12, R7, PT ;  /* 0x000000070c00720c */ /* 0x000fe20003f45270 */
[----:B------:R-:W0:Y:S03]  /*3d10*/  LDC R14, c[0x0][0x3c8] ;  /* 0x0000f200ff0e7b82 */ /* 0x000e260000000800 */
[----:B------:R-:W-:Y:S01]  /*3d20*/  PRMT R10, R11, 0x40, R10 ;  /* 0x000000400b0a7816 */ /* 0x000fe2000000000a */
[----:B------:R-:W-:-:S06]  /*3d30*/  VIADD R11, R9, 0x1 ;  /* 0x00000001090b7836 */ /* 0x000fcc0000000000 */
[----:B------:R-:W-:Y:S02]  /*3d40*/  UIADD3 UR6, -UR5, URZ, URZ ;  /* 0x0000003f05067290 */ /* 0x000fe4000fffe13f */
[----:B------:R-:W-:Y:S01]  /*3d50*/  UMOV UR21, UR5 ;  /* 0x0000000500157c82 */ /* 0x000fe20008000000 */
[----:B------:R-:W-:-:S03]  /*3d60*/  @P2 IMAD.MOV R11, RZ, RZ, R9 ;  /* 0x000000ffff0b2224 */ /* 0x000fc600078e0209 */
[----:B------:R-:W-:Y:S01]  /*3d70*/  IMAD R13, R13, UR6, R18 ;  /* 0x000000060d0d7c24 */ /* 0x000fe2000f8e0212 */
[----:B------:R-:W-:Y:S02]  /*3d80*/  UIMAD.WIDE.U32 UR6, UR5, UR8, URZ ;  /* 0x00000008050672a5 */ /* 0x000fe4000f8e003f */
[----:B------:R-:W-:Y:S02]  /*3d90*/  UIADD3 UR8, UR16, 0x1c000, URZ ;  /* 0x0001c00010087890 */ /* 0x000fe4000fffe03f */
[----:B------:R-:W-:Y:S01]  /*3da0*/  @UP0 USHF.R.U32.HI UR21, URZ, UR9, UR7 ;  /* 0x000000093f150299 */ /* 0x000fe20008011607 */
[----:B------:R-:W-:Y:S01]  /*3db0*/  R2UR UR19, R13 ;  /* 0x000000000d1372ca */ /* 0x000fe200000e0000 */
[----:B------:R-:W-:Y:S01]  /*3dc0*/  VIADD R13, R8, 0x1 ;  /* 0x00000001080d7836 */ /* 0x000fe20000000000 */
[----:B------:R-:W-:Y:S01]  /*3dd0*/  R2UR UR7, R10 ;  /* 0x000000000a0772ca */ /* 0x000fe200000e0000 */
[----:B------:R-:W-:Y:S01]  /*3de0*/  UIADD3 UR6, -UR21, URZ, URZ ;  /* 0x0000003f15067290 */ /* 0x000fe2000fffe13f */
[C---:B0-----:R-:W-:Y:S01]  /*3df0*/  ISETP.NE.AND P3, PT, R11.reuse, R14, PT ;  /* 0x0000000e0b00720c */ /* 0x041fe20003f65270 */
[----:B------:R-:W-:Y:S01]  /*3e00*/  UMOV UR9, UR17 ;  /* 0x0000001100097c82 */ /* 0x000fe20008000000 */
[----:B------:R-:W-:Y:S01]  /*3e10*/  SEL R10, RZ, 0x1, P4 ;  /* 0x00000001ff0a7807 */ /* 0x000fe20002000000 */
[----:B------:R-:W-:Y:S01]  /*3e20*/  UIMAD UR20, UR20, UR6, UR5 ;  /* 0x00000006141472a4 */ /* 0x000fe2000f8e0205 */
[----:B------:R-:W-:Y:S01]  /*3e30*/  SEL R9, R11, RZ, P3 ;  /* 0x000000ff0b097207 */ /* 0x000fe20001800000 */
[----:B------:R-:W-:Y:S01]  /*3e40*/  UIADD3.X UR5, URZ, UR25, URZ, UP1, !UPT ;  /* 0x000000193f057290 */ /* 0x000fe20008ffe43f */
[----:B------:R-:W-:Y:S01]  /*3e50*/  LOP3.LUT R5, R5, R10, RZ, 0x3c, !PT ;  /* 0x0000000a05057212 */ /* 0x000fe200078e3cff */
[----:B------:R-:W-:Y:S01]  /*3e60*/  UIMAD UR20, UR20, UR15, UR23 ;  /* 0x0000000f141472a4 */ /* 0x000fe2000f8e0217 */
[----:B------:R-:W-:Y:S01]  /*3e70*/  SEL R10, R12, RZ, P2 ;  /* 0x000000ff0c0a7207 */ /* 0x000fe20001000000 */
[----:B------:R-:W-:-:S02]  /*3e80*/  UIMAD UR19, UR19, UR14, UR22 ;  /* 0x0000000e131372a4 */ /* 0x000fc4000f8e0216 */
[----:B------:R-:W-:Y:S02]  /*3e90*/  UPRMT UR6, UR7, 0x5410, URZ ;  /* 0x0000541007067896 */ /* 0x000fe4000800003f */
[----:B------:R-:W-:Y:S01]  /*3ea0*/  UIADD3.X UR25, URZ, UR25, URZ, UP2, !UPT ;  /* 0x000000193f197290 */ /* 0x000fe200097fe43f */
[----:B------:R-:W-:-:S04]  /*3eb0*/  @P3 IMAD.MOV R13, RZ, RZ, R8 ;  /* 0x000000ffff0d3224 */ /* 0x000fc800078e0208 */
[----:B------:R-:W-:Y:S02]  /*3ec0*/  IMAD.MOV.U32 R8, RZ, RZ, R13 ;  /* 0x000000ffff087224 */ /* 0x000fe400078e000d */
[----:B------:R0:W-:Y:S02]  /*3ed0*/  UTMALDG.4D.IM2COL [UR16], [UR4], UR6 ;  /* 0x00000010040073b4 */ /* 0x0001e40008058006 */
[----:B------:R0:W-:Y:S02]  /*3ee0*/  UTMALDG.4D [UR8], [UR24], desc[UR26] ;  /* 0x00001a08180075b4 */ /* 0x0001e40008019000 */
[----:B0-----:R-:W-:Y:S05]  /*3ef0*/  @P5 BRA `(.L_x_87) ;  /* 0xfffffff800a85947 */ /* 0x001fea000383ffff */
.L_x_83:
[----:B------:R-:W-:Y:S01]  /*3f00*/  ISETP.GE.U32.AND P2, PT, R6, 0x1c, PT ;  /* 0x0000001c0600780c */ /* 0x000fe20003f46070 */
[----:B------:R-:W-:Y:S05]  /*3f10*/  WARPSYNC.ALL ;  /* 0x0000000000007948 */ /* 0x000fea0003800000 */
[----:B------:R-:W-:-:S07]  /*3f20*/  ELECT P1, URZ, PT ;  /* 0x00000000003f782f */ /* 0x000fce0003820000 */
[----:B------:R-:W-:-:S05]  /*3f30*/  @P2 SHF.R.U32.HI R4, RZ, 0x2, R6 ;  /* 0x00000002ff042819 */ /* 0x000fca0000011606 */
[----:B------:R-:W-:-:S05]  /*3f40*/  @P2 IMAD.WIDE.U32 R4, R4, 0x24924925, RZ ;  /* 0x2492492504042825 */ /* 0x000fca00078e00ff */
[----:B------:R-:W-:-:S04]  /*3f50*/  @P2 LOP3.LUT R4, R5, 0x1, RZ, 0xc0, !PT ;  /* 0x0000000105042812 */ /* 0x000fc800078ec0ff */
[----:B------:R-:W-:Y:S01]  /*3f60*/  @P2 ISETP.NE.U32.AND P0, PT, R4, 0x1, PT ;  /* 0x000000010400280c */ /* 0x000fe20003f05070 */
[----:B------:R-:W-:-:S12]  /*3f70*/  @!P1 EXIT ;  /* 0x000000000000994d */ /* 0x000fd80003800000 */
[----:B------:R-:W-:Y:S01]  /*3f80*/  LOP3.LUT R3, R3, 0x2, RZ, 0xfc, !PT ;  /* 0x0000000203037812 */ /* 0x000fe200078efcff */
[----:B------:R-:W-:Y:S01]  /*3f90*/  IMAD.MOV.U32 R4, RZ, RZ, 0x1 ;  /* 0x00000001ff047424 */ /* 0x000fe200078e00ff */
[----:B------:R-:W-:Y:S02]  /*3fa0*/  @P2 ISETP.NE.U32.AND.EX P0, PT, RZ, RZ, PT, P0 ;  /* 0x000000ffff00220c */ /* 0x000fe40003f05100 */
[----:B------:R-:W-:Y:S02]  /*3fb0*/  ISETP.NE.AND P1, PT, R3, 0x3, PT ;  /* 0x000000030300780c */ /* 0x000fe40003f25270 */
[----:B------:R-:W-:-:S11]  /*3fc0*/  @P2 SEL R4, RZ, 0x1, !P0 ;  /* 0x00000001ff042807 */ /* 0x000fd60004000000 */
[----:B------:R-:W-:Y:S05]  /*3fd0*/  @!P1 BRA `(.L_x_88) ;  /* 0x0000000000049947 */ /* 0x000fea0003800000 */
[----:B------:R-:W-:Y:S01]  /*3fe0*/  BPT.TRAP 0x1 ;  /* 0x000000040000795c */ /* 0x000fe20000300000 */
.L_x_88:
[----:B------:R-:W0:Y:S01]  /*3ff0*/  S2R R5, SR_CgaCtaId ;  /* 0x0000000000057919 */ /* 0x000e220000008800 */
[----:B---3-5:R-:W-:Y:S02]  /*4000*/  SHF.R.U32.HI R2, RZ, 0x2, R6 ;  /* 0x00000002ff027819 */ /* 0x028fe40000011606 */
[----:B------:R-:W-:-:S03]  /*4010*/  MOV R0, 0x400 ;  /* 0x0000040000007802 */ /* 0x000fc60000000f00 */
[----:B------:R-:W-:-:S04]  /*4020*/  IMAD.WIDE.U32 R2, R2, 0x24924925, RZ ;  /* 0x2492492502027825 */ /* 0x000fc800078e00ff */
[----:B------:R-:W-:Y:S01]  /*4030*/  IMAD R3, R3, -0x1c, R6 ;  /* 0xffffffe403037824 */ /* 0x000fe200078e0206 */
[----:B0-----:R-:W-:Y:S02]  /*4040*/  LEA R0, R5, R0, 0x18 ;  /* 0x0000000005007211 */ /* 0x001fe400078ec0ff */
[----:B------:R-:W-:-:S03]  /*4050*/  SHF.L.U32 R5, R4, 0x1f, RZ ;  /* 0x0000001f04057819 */ /* 0x000fc600000006ff */
[----:B------:R-:W-:-:S04]  /*4060*/  VIADD R0, R0, 0x380e0 ;  /* 0x000380e000007836 */ /* 0x000fc80000000000 */
[----:B------:R-:W-:-:S07]  /*4070*/  IMAD R2, R3, 0x8, R0 ;  /* 0x0000000803027824 */ /* 0x000fce00078e0200 */
.L_x_89:
[----:B0-----:R0:W1:Y:S02]  /*4080*/  SYNCS.PHASECHK.TRANS64.TRYWAIT P0, [R2+URZ], R5 ;  /* 0x00000005020075a7 */ /* 0x001064000800017f */
[----:B-1----:R-:W-:Y:S05]  /*4090*/  @!P0 NANOSLEEP.SYNCS 0x989680 ;  /* 0x009896800000895d */ /* 0x002fea0003900000 */
[----:B------:R-:W1:Y:S02]  /*40a0*/  @!P0 SYNCS.PHASECHK.TRANS64 P0, [R2+URZ], R5 ;  /* 0x00000005020085a7 */ /* 0x000e64000800007f */
[----:B-1----:R-:W-:Y:S05]  /*40b0*/  @!P0 BRA `(.L_x_89) ;  /* 0xfffffffc00f08947 */ /* 0x002fea000383ffff */
[----:B------:R-:W-:-:S05]  /*40c0*/  VIADD R3, R3, 0x1 ;  /* 0x0000000103037836 */ /* 0x000fca0000000000 */
[----:B------:R-:W-:-:S04]  /*40d0*/  ISETP.NE.AND P0, PT, R3, 0x1c, PT ;  /* 0x0000001c0300780c */ /* 0x000fc80003f05270 */
[----:B0-----:R-:W-:Y:S02]  /*40e0*/  SEL R5, RZ, 0x1, P0 ;  /* 0x00000001ff057807 */ /* 0x001fe40000000000 */
[----:B------:R-:W-:Y:S02]  /*40f0*/  SEL R3, R3, RZ, P0 ;  /* 0x000000ff03037207 */ /* 0x000fe40000000000 */
[----:B------:R-:W-:-:S03]  /*4100*/  LOP3.LUT R7, R4, R5, RZ, 0x3c, !PT ;  /* 0x0000000504077212 */ /* 0x000fc600078e3cff */
[----:B------:R-:W-:Y:S01]  /*4110*/  IMAD R2, R3, 0x8, R0 ;  /* 0x0000000803027824 */ /* 0x000fe200078e0200 */
[----:B------:R-:W-:-:S07]  /*4120*/  SHF.L.U32 R5, R7, 0x1f, RZ ;  /* 0x0000001f07057819 */ /* 0x000fce00000006ff */
.L_x_90:
        /* <DEDUP_REMOVED lines=11> */
.L_x_91:
        /* <DEDUP_REMOVED lines=11> */
.L_x_92:
        /* <DEDUP_REMOVED lines=11> */
.L_x_93:
        /* <DEDUP_REMOVED lines=11> */
.L_x_94:
        /* <DEDUP_REMOVED lines=11> */
.L_x_95:
        /* <DEDUP_REMOVED lines=11> */
.L_x_96:
        /* <DEDUP_REMOVED lines=11> */
.L_x_97:
        /* <DEDUP_REMOVED lines=11> */
.L_x_98:
        /* <DEDUP_REMOVED lines=11> */
.L_x_99:
        /* <DEDUP_REMOVED lines=11> */
.L_x_100:
        /* <DEDUP_REMOVED lines=11> */
.L_x_101:
        /* <DEDUP_REMOVED lines=11> */
.L_x_102:
        /* <DEDUP_REMOVED lines=11> */
.L_x_103:
        /* <DEDUP_REMOVED lines=11> */
.L_x_104:
        /* <DEDUP_REMOVED lines=11> */
.L_x_105:
        /* <DEDUP_REMOVED lines=11> */
.L_x_106:
        /* <DEDUP_REMOVED lines=11> */
.L_x_107:
        /* <DEDUP_REMOVED lines=11> */
.L_x_108:
        /* <DEDUP_REMOVED lines=11> */
.L_x_109:
        /* <DEDUP_REMOVED lines=11> */
.L_x_110:
        /* <DEDUP_REMOVED lines=11> */
.L_x_111:
        /* <DEDUP_REMOVED lines=11> */
.L_x_112:
        /* <DEDUP_REMOVED lines=11> */
.L_x_113:
        /* <DEDUP_REMOVED lines=11> */
.L_x_114:
        /* <DEDUP_REMOVED lines=11> */
.L_x_115:
        /* <DEDUP_REMOVED lines=11> */
.L_x_116:
[----:B0-----:R0:W1:Y:S02]  /*5310*/  SYNCS.PHASECHK.TRANS64.TRYWAIT P0, [R3+URZ], R0 ;  /* 0x00000000030075a7 */ /* 0x001064000800017f */
[----:B-1----:R-:W-:Y:S05]  /*5320*/  @!P0 NANOSLEEP.SYNCS 0x989680 ;  /* 0x009896800000895d */ /* 0x002fea0003900000 */
[----:B------:R-:W1:Y:S02]  /*5330*/  @!P0 SYNCS.PHASECHK.TRANS64 P0, [R3+URZ], R0 ;  /* 0x00000000030085a7 */ /* 0x000e64000800007f */
[----:B-1----:R-:W-:Y:S05]  /*5340*/  @P0 EXIT ;  /* 0x000000000000094d */ /* 0x002fea0003800000 */
[----:B------:R-:W-:Y:S05]  /*5350*/  BRA `(.L_x_116) ;  /* 0xfffffffc00ec7947 */ /* 0x000fea000383ffff */
.L_x_117:
[----:B------:R-:W-:-:S00]  /*5360*/  BRA `(.L_x_117) ;  /* 0xfffffffc00fc7947 */ /* 0x000fc0000383ffff */
[----:B------:R-:W-:-:S00]  /*5370*/  NOP ;  /* 0x0000000000007918 */ /* 0x000fc00000000000 */
        /* <DEDUP_REMOVED lines=8> */
.L_x_118:


//--------------------- .nv.shared._ZN7cutlass13device_kernelINS_4conv6kernel13ConvUniversalINS1_16ConvProblemShapeILNS1_8OperatorE1ELi2EEENS1_10collective14CollectiveConvINS1_46MainloopSm90TmaGmmaWarpSpecializedImplicitGemmILS5_1ELi28ELi2EN4cute5tupleIJNSA_1CILi1EEESD_SD_EEENS1_36KernelImplicitTmaWarpSpecializedSm90ELi1EEENSB_IJNSC_ILi64EEESH_NSB_IJNSC_ILi32EEEEEEEEENS_6half_tESL_NSA_8TiledMMAINSA_8MMA_AtomIJNSA_4SM904GMMA25MMA_64x64x16_F32F16F16_SSILNSP_5MajorE0ELSR_1ELNSP_7ScaleInE1ELSS_1EEEEEENSA_6LayoutISE_NSB_IJNSC_ILi0EEESW_SW_EEEEENSB_IJNSA_10UnderscoreESZ_SZ_EEEEENS7_6detail26Sm90ImplicitGemmTileTraitsINSA_20SM90_TMA_LOAD_IM2COLENSA_14ComposedLayoutINSA_7SwizzleILi2ELi4ELi3EEENSA_18smem_ptr_flag_bitsILi16EEENSV_INSB_IJNSB_IJNSC_ILi8EEES1A_EEENSB_IJSI_SD_EEENSB_IJSD_NSC_ILi28EEEEEEEEENSB_IJNSB_IJSI_NSC_ILi256EEEEEENSB_IJSD_SW_EEENSB_IJSW_NSC_ILi2048EEEEEEEEEEEEEvEENS13_INSA_13SM90_TMA_LOADENS15_INS16_ILi3ELi4ELi3EEES19_NSV_INSB_IJNSB_IJSH_SD_EEENSB_IJS1A_NSC_ILi4EEEEEES1E_EEENSB_IJS1I_NSB_IJSH_NSC_ILi512EEEEEES1K_EEEEEEEvEEEENS_8epilogue10collective6detail29Sm90TmaWarpSpecializedAdapterINS23_15DefaultEpilogueISL_NSB_IJNSB_IJlllEEESD_SW_EEES28_NS22_6thread17LinearCombinationISL_Li1EffLNS29_9ScaleType4KindE0ELNS_15FloatRoundStyleE2ESL_EENS_4gemm15EpilogueDefaultEEEEEvvEEEEvNT_6ParamsE --------------------------
	.section	.nv.shared._ZN7cutlass13device_kernelINS_4conv6kernel13ConvUniversalINS1_16ConvProblemShapeILNS1_8OperatorE1ELi2EEENS1_10collective14CollectiveConvINS1_46MainloopSm90TmaGmmaWarpSpecializedImplicitGemmILS5_1ELi28ELi2EN4cute5tupleIJNSA_1CILi1EEESD_SD_EEENS1_36KernelImplicitTmaWarpSpecializedSm90ELi1EEENSB_IJNSC_ILi64EEESH_NSB_IJNSC_ILi32EEEEEEEEENS_6half_tESL_NSA_8TiledMMAINSA_8MMA_AtomIJNSA_4SM904GMMA25MMA_64x64x16_F32F16F16_SSILNSP_5MajorE0ELSR_1ELNSP_7ScaleInE1ELSS_1EEEEEENSA_6LayoutISE_NSB_IJNSC_ILi0EEESW_SW_EEEEENSB_IJNSA_10UnderscoreESZ_SZ_EEEEENS7_6detail26Sm90ImplicitGemmTileTraitsINSA_20SM90_TMA_LOAD_IM2COLENSA_14ComposedLayoutINSA_7SwizzleILi2ELi4ELi3EEENSA_18smem_ptr_flag_bitsILi16EEENSV_INSB_IJNSB_IJNSC_ILi8EEES1A_EEENSB_IJSI_SD_EEENSB_IJSD_NSC_ILi28EEEEEEEEENSB_IJNSB_IJSI_NSC_ILi256EEEEEENSB_IJSD_SW_EEENSB_IJSW_NSC_ILi2048EEEEEEEEEEEEEvEENS13_INSA_13SM90_TMA_LOADENS15_INS16_ILi3ELi4ELi3EEES19_NSV_INSB_IJNSB_IJSH_SD_EEENSB_IJS1A_NSC_ILi4EEEEEES1E_EEENSB_IJS1I_NSB_IJSH_NSC_ILi512EEEEEES1K_EEEEEEEvEEEENS_8epilogue10collective6detail29Sm90TmaWarpSpecializedAdapterINS23_15DefaultEpilogueISL_NSB_IJNSB_IJlllEEESD_SW_EEES28_NS22_6thread17LinearCombinationISL_Li1EffLNS29_9ScaleType4KindE0ELNS_15FloatRoundStyleE2ESL_EENS_4gemm15EpilogueDefaultEEEEEvvEEEEvNT_6ParamsE,"aw",@nobits
	.sectionflags	@""
	.align	16
	.zero		1024


//--------------------- .nv.shared.reserved.0     --------------------------
	.section	.nv.shared.reserved.0,"aw",@nobits
	.weak		__nv_reservedSMEM_offset_0_alias
	.size		__nv_reservedSMEM_offset_0_alias, 0, 0
	.other		__nv_reservedSMEM_offset_0_alias,@"STO_CUDA_RESERVED_SHARED STV_DEFAULT"
__nv_reservedSMEM_offset_0_alias:
	.zero		0


//--------------------- .nv.global                --------------------------
	.section	.nv.global,"aw",@nobits
.nv.global:
	.type		_ZN39_INTERNAL_ef92599b_4_k_cu_f2021152_27914cute1_E,@object
	.size		_ZN39_INTERNAL_ef92599b_4_k_cu_f2021152_27914cute1_E,(_ZN39_INTERNAL_ef92599b_4_k_cu_f2021152_27914cuda3std3__45__cpo6cbeginE - _ZN39_INTERNAL_ef92599b_4_k_cu_f2021152_27914cute1_E)
_ZN39_INTERNAL_ef92599b_4_k_cu_f2021152_27914cute1_E:
	.zero		1
	.type		_ZN39_INTERNAL_ef92599b_4_k_cu_f2021152_27914cuda3std3__45__cpo6cbeginE,@object
	.size		_ZN39_INTERNAL_ef92599b_4_k_cu_f2021152_27914cuda3std3__45__cpo6cbeginE,(_ZN39_INTERNAL_ef92599b_4_k_cu_f2021152_27914cuda3std3__48in_placeE - _ZN39_INTERNAL_ef92599b_4_k_cu_f2021152_27914cuda3std3__45__cpo6cbeginE)
_ZN39_INTERNAL_ef92599b_4_k_cu_f2021152_27914cuda3std3__45__cpo6cbeginE:
	.zero		1
	.type		_ZN39_INTERNAL_ef92599b_4_k_cu_f2021152_27914cuda3std3__48in_placeE,@object
	.size		_ZN39_INTERNAL_ef92599b_4_k_cu_f2021152_27914cuda3std3__48in_placeE,(_ZN39_INTERNAL_ef92599b_4_k_cu_f2021152_27914cuda3std6ranges3__45__cpo9iter_moveE - _ZN39_INTERNAL_ef92599b_4_k_cu_f2021152_27914cuda3std3__48in_placeE)
_ZN39_INTERNAL_ef92599b_4_k_cu_f2021152_27914cuda3std3__48in_placeE:
	.zero		1
	.type		_ZN39_INTERNAL_ef92599b_4_k_cu_f2021152_27914cuda3std6ranges3__45__cpo9iter_moveE,@object
	.size		_ZN39_INTERNAL_ef92599b_4_k_cu_f2021152_27914cuda3std6ranges3__45__cpo9iter_moveE,(_ZN39_INTERNAL_ef92599b_4_k_cu_f2021152_27914cuda3std3__45__cpo5beginE - _ZN39_INTERNAL_ef92599b_4_k_cu_f2021152_27914cuda3std6ranges3__45__cpo9iter_moveE)
_ZN39_INTERNAL_ef92599b_4_k_cu_f2021152_27914cuda3std6ranges3__45__cpo9iter_moveE:
	.zero		1
	.type		_ZN39_INTERNAL_ef92599b_4_k_cu_f2021152_27914cuda3std3__45__cpo5beginE,@object
	.size		_ZN39_INTERNAL_ef92599b_4_k_cu_f2021152_27914cuda3std3__45__cpo5beginE,(_ZN39_INTERNAL_ef92599b_4_k_cu_f2021152_27914cuda3std3__441_GLOBAL__N__ef92599b_4_k_cu_f2021152_27916ignoreE - _ZN39_INTERNAL_ef92599b_4_k_cu_f2021152_27914cuda3std3__45__cpo5beginE)
_ZN39_INTERNAL_ef92599b_4_k_cu_f2021152_27914cuda3std3__45__cpo5beginE:
	.zero		1
	.type		_ZN39_INTERNAL_ef92599b_4_k_cu_f2021152_27914cuda3std3__441_GLOBAL__N__ef92599b_4_k_cu_f2021152_27916ignoreE,@object
	.size		_ZN39_INTERNAL_ef92599b_4_k_cu_f2021152_27914cuda3std3__441_GLOBAL__N__ef92599b_4_k_cu_f2021152_27916ignoreE,(_ZN39_INTERNAL_ef92599b_4_k_cu_f2021152_27914cute7productE - _ZN39_INTERNAL_ef92599b_4_k_cu_f2021152_27914cuda3std3__441_GLOBAL__N__ef92599b_4_k_cu_f2021152_27916ignoreE)
_ZN39_INTERNAL_ef92599b_4_k_cu_f2021152_27914cuda3std3__441_GLOBAL__N__ef92599b_4_k_cu_f2021152_27916ignoreE:
	.zero		1
	.type		_ZN39_INTERNAL_ef92599b_4_k_cu_f2021152_27914cute7productE,@object
	.size		_ZN39_INTERNAL_ef92599b_4_k_cu_f2021152_27914cute7productE,(_ZN39_INTERNAL_ef92599b_4_k_cu_f2021152_27914cuda3std3__45__cpo3endE - _ZN39_INTERNAL_ef92599b_4_k_cu_f2021152_27914cute7productE)
_ZN39_INTERNAL_ef92599b_4_k_cu_f2021152_27914cute7productE:
	.zero		1
	.type		_ZN39_INTERNAL_ef92599b_4_k_cu_f2021152_27914cuda3std3__45__cpo3endE,@object
	.size		_ZN39_INTERNAL_ef92599b_4_k_cu_f2021152_27914cuda3std3__45__cpo3endE,(_ZN39_INTERNAL_ef92599b_4_k_cu_f2021152_27914cuda3std3__419piecewise_constructE - _ZN39_INTERNAL_ef92599b_4_k_cu_f2021152_27914cuda3std3__45__cpo3endE)
_ZN39_INTERNAL_ef92599b_4_k_cu_f2021152_27914cuda3std3__45__cpo3endE:
	.zero		1
	.type		_ZN39_INTERNAL_ef92599b_4_k_cu_f2021152_27914cuda3std3__419piecewise_constructE,@object
	.size		_ZN39_INTERNAL_ef92599b_4_k_cu_f2021152_27914cuda3std3__419piecewise_constructE,(_ZN39_INTERNAL_ef92599b_4_k_cu_f2021152_27914cuda3std3__45__cpo4cendE - _ZN39_INTERNAL_ef92599b_4_k_cu_f2021152_27914cuda3std3__419piecewise_constructE)
_ZN39_INTERNAL_ef92599b_4_k_cu_f2021152_27914cuda3std3__419piecewise_constructE:
	.zero		1
	.type		_ZN39_INTERNAL_ef92599b_4_k_cu_f2021152_27914cuda3std3__45__cpo4cendE,@object
	.size		_ZN39_INTERNAL_ef92599b_4_k_cu_f2021152_27914cuda3std3__45__cpo4cendE,(_ZN39_INTERNAL_ef92599b_4_k_cu_f2021152_27914cuda3std6ranges3__45__cpo4swapE - _ZN39_INTERNAL_ef92599b_4_k_cu_f2021152_27914cuda3std3__45__cpo4cendE)
_ZN39_INTERNAL_ef92599b_4_k_cu_f2021152_27914cuda3std3__45__cpo4cendE:
	.zero		1
	.type		_ZN39_INTERNAL_ef92599b_4_k_cu_f2021152_27914cuda3std6ranges3__45__cpo4swapE,@object
	.size		_ZN39_INTERNAL_ef92599b_4_k_cu_f2021152_27914cuda3std6ranges3__45__cpo4swapE,(.L_7 - _ZN39_INTERNAL_ef92599b_4_k_cu_f2021152_27914cuda3std6ranges3__45__cpo4swapE)
_ZN39_INTERNAL_ef92599b_4_k_cu_f2021152_27914cuda3std6ranges3__45__cpo4swapE:
	.zero		1
.L_7:


//--------------------- .nv.constant0._ZN7cutlass13device_kernelINS_4conv6kernel13ConvUniversalINS1_16ConvProblemShapeILNS1_8OperatorE1ELi2EEENS1_10collective14CollectiveConvINS1_46MainloopSm90TmaGmmaWarpSpecializedImplicitGemmILS5_1ELi28ELi2EN4cute5tupleIJNSA_1CILi1EEESD_SD_EEENS1_36KernelImplicitTmaWarpSpecializedSm90ELi1EEENSB_IJNSC_ILi64EEESH_NSB_IJNSC_ILi32EEEEEEEEENS_6half_tESL_NSA_8TiledMMAINSA_8MMA_AtomIJNSA_4SM904GMMA25MMA_64x64x16_F32F16F16_SSILNSP_5MajorE0ELSR_1ELNSP_7ScaleInE1ELSS_1EEEEEENSA_6LayoutISE_NSB_IJNSC_ILi0EEESW_SW_EEEEENSB_IJNSA_10UnderscoreESZ_SZ_EEEEENS7_6detail26Sm90ImplicitGemmTileTraitsINSA_20SM90_TMA_LOAD_IM2COLENSA_14ComposedLayoutINSA_7SwizzleILi2ELi4ELi3EEENSA_18smem_ptr_flag_bitsILi16EEENSV_INSB_IJNSB_IJNSC_ILi8EEES1A_EEENSB_IJSI_SD_EEENSB_IJSD_NSC_ILi28EEEEEEEEENSB_IJNSB_IJSI_NSC_ILi256EEEEEENSB_IJSD_SW_EEENSB_IJSW_NSC_ILi2048EEEEEEEEEEEEEvEENS13_INSA_13SM90_TMA_LOADENS15_INS16_ILi3ELi4ELi3EEES19_NSV_INSB_IJNSB_IJSH_SD_EEENSB_IJS1A_NSC_ILi4EEEEEES1E_EEENSB_IJS1I_NSB_IJSH_NSC_ILi512EEEEEES1K_EEEEEEEvEEEENS_8epilogue10collective6detail29Sm90TmaWarpSpecializedAdapterINS23_15DefaultEpilogueISL_NSB_IJNSB_IJlllEEESD_SW_EEES28_NS22_6thread17LinearCombinationISL_Li1EffLNS29_9ScaleType4KindE0ELNS_15FloatRoundStyleE2ESL_EENS_4gemm15EpilogueDefaultEEEEEvvEEEEvNT_6ParamsE --------------------------
	.section	.nv.constant0._ZN7cutlass13device_kernelINS_4conv6kernel13ConvUniversalINS1_16ConvProblemShapeILNS1_8OperatorE1ELi2EEENS1_10collective14CollectiveConvINS1_46MainloopSm90TmaGmmaWarpSpecializedImplicitGemmILS5_1ELi28ELi2EN4cute5tupleIJNSA_1CILi1EEESD_SD_EEENS1_36KernelImplicitTmaWarpSpecializedSm90ELi1EEENSB_IJNSC_ILi64EEESH_NSB_IJNSC_ILi32EEEEEEEEENS_6half_tESL_NSA_8TiledMMAINSA_8MMA_AtomIJNSA_4SM904GMMA25MMA_64x64x16_F32F16F16_SSILNSP_5MajorE0ELSR_1ELNSP_7ScaleInE1ELSS_1EEEEEENSA_6LayoutISE_NSB_IJNSC_ILi0EEESW_SW_EEEEENSB_IJNSA_10UnderscoreESZ_SZ_EEEEENS7_6detail26Sm90ImplicitGemmTileTraitsINSA_20SM90_TMA_LOAD_IM2COLENSA_14ComposedLayoutINSA_7SwizzleILi2ELi4ELi3EEENSA_18smem_ptr_flag_bitsILi16EEENSV_INSB_IJNSB_IJNSC_ILi8EEES1A_EEENSB_IJSI_SD_EEENSB_IJSD_NSC_ILi28EEEEEEEEENSB_IJNSB_IJSI_NSC_ILi256EEEEEENSB_IJSD_SW_EEENSB_IJSW_NSC_ILi2048EEEEEEEEEEEEEvEENS13_INSA_13SM90_TMA_LOADENS15_INS16_ILi3ELi4ELi3EEES19_NSV_INSB_IJNSB_IJSH_SD_EEENSB_IJS1A_NSC_ILi4EEEEEES1E_EEENSB_IJS1I_NSB_IJSH_NSC_ILi512EEEEEES1K_EEEEEEEvEEEENS_8epilogue10collective6detail29Sm90TmaWarpSpecializedAdapterINS23_15DefaultEpilogueISL_NSB_IJNSB_IJlllEEESD_SW_EEES28_NS22_6thread17LinearCombinationISL_Li1EffLNS29_9ScaleType4KindE0ELNS_15FloatRoundStyleE2ESL_EENS_4gemm15EpilogueDefaultEEEEEvvEEEEvNT_6ParamsE,"a",@progbits
	.sectionflags	@""
	.align	4
.nv.constant0._ZN7cutlass13device_kernelINS_4conv6kernel13ConvUniversalINS1_16ConvProblemShapeILNS1_8OperatorE1ELi2EEENS1_10collective14CollectiveConvINS1_46MainloopSm90TmaGmmaWarpSpecializedImplicitGemmILS5_1ELi28ELi2EN4cute5tupleIJNSA_1CILi1EEESD_SD_EEENS1_36KernelImplicitTmaWarpSpecializedSm90ELi1EEENSB_IJNSC_ILi64EEESH_NSB_IJNSC_ILi32EEEEEEEEENS_6half_tESL_NSA_8TiledMMAINSA_8MMA_AtomIJNSA_4SM904GMMA25MMA_64x64x16_F32F16F16_SSILNSP_5MajorE0ELSR_1ELNSP_7ScaleInE1ELSS_1EEEEEENSA_6LayoutISE_NSB_IJNSC_ILi0EEESW_SW_EEEEENSB_IJNSA_10UnderscoreESZ_SZ_EEEEENS7_6detail26Sm90ImplicitGemmTileTraitsINSA_20SM90_TMA_LOAD_IM2COLENSA_14ComposedLayoutINSA_7SwizzleILi2ELi4ELi3EEENSA_18smem_ptr_flag_bitsILi16EEENSV_INSB_IJNSB_IJNSC_ILi8EEES1A_EEENSB_IJSI_SD_EEENSB_IJSD_NSC_ILi28EEEEEEEEENSB_IJNSB_IJSI_NSC_ILi256EEEEEENSB_IJSD_SW_EEENSB_IJSW_NSC_ILi2048EEEEEEEEEEEEEvEENS13_INSA_13SM90_TMA_LOADENS15_INS16_ILi3ELi4ELi3EEES19_NSV_INSB_IJNSB_IJSH_SD_EEENSB_IJS1A_NSC_ILi4EEEEEES1E_EEENSB_IJS1I_NSB_IJSH_NSC_ILi512EEEEEES1K_EEEEEEEvEEEENS_8epilogue10collective6detail29Sm90TmaWarpSpecializedAdapterINS23_15DefaultEpilogueISL_NSB_IJNSB_IJlllEEESD_SW_EEES28_NS22_6thread17LinearCombinationISL_Li1EffLNS29_9ScaleType4KindE0ELNS_15FloatRoundStyleE2ESL_EENS_4gemm15EpilogueDefaultEEEEEvvEEEEvNT_6ParamsE:
	.zero		1536


//--------------------- SYMBOLS --------------------------

	.type		.nv.reservedSmem.offset0,@object
	.size		.nv.reservedSmem.offset0,0x4
